// auto-generated by cutlass_sweep.sparse_gemm — config: {"arch": "sm_90", "cluster_m": 1, "cluster_n": 1, "dtype": "bf16", "tile_k": 128, "tile_m": 64, "tile_n": 64}
#include "cutlass/cutlass.h"
#include "cutlass/gemm/collective/collective_builder.hpp"
#include "cutlass/gemm/device/gemm_universal_adapter.h"
#include "cutlass/gemm/kernel/gemm_universal.hpp"
#include "cutlass/epilogue/collective/collective_builder.hpp"

using Elem = cutlass::bfloat16_t;
using Acc  = float;
using TileShape    = cute::Shape<cute::_64, cute::_64, cute::_128>;
using ClusterShape = cute::Shape<cute::_1, cute::_1, cute::_1>;

using CollectiveEpilogue = typename cutlass::epilogue::collective::CollectiveBuilder<
    cutlass::arch::Sm90, cutlass::arch::OpClassSparseTensorOp,
    TileShape, ClusterShape,
    cutlass::epilogue::collective::EpilogueTileAuto,
    Acc, Acc,
    Acc, cutlass::layout::ColumnMajor, 128 / cutlass::sizeof_bits<Acc>::value,
    Acc, cutlass::layout::ColumnMajor, 128 / cutlass::sizeof_bits<Acc>::value,
    cutlass::epilogue::collective::EpilogueScheduleAuto
  >::CollectiveOp;

using CollectiveMainloop = typename cutlass::gemm::collective::CollectiveBuilder<
    cutlass::arch::Sm90, cutlass::arch::OpClassSparseTensorOp,
    Elem, cutlass::layout::RowMajor, 128 / cutlass::sizeof_bits<Elem>::value,
    Elem, cutlass::layout::ColumnMajor, 128 / cutlass::sizeof_bits<Elem>::value,
    Acc,
    TileShape, ClusterShape,
    cutlass::gemm::collective::StageCountAutoCarveout<static_cast<int>(sizeof(typename CollectiveEpilogue::SharedStorage))>,
    cutlass::gemm::collective::KernelScheduleAuto
  >::CollectiveOp;

using GemmKernel = cutlass::gemm::kernel::GemmUniversal<
    cute::Shape<int,int,int,int>,
    CollectiveMainloop,
    CollectiveEpilogue
>;
using Gemm = cutlass::gemm::device::GemmUniversalAdapter<GemmKernel>;

auto* _anchor = &cutlass::device_kernel<GemmKernel>;


// ===== COMPILED SASS (sm_90a) =====

	.target	sm_90a

	.elftype	@"ET_EXEC"


//--------------------- .note.nv.tkinfo           --------------------------
	.section	.note.nv.tkinfo,"",@"SHT_NOTE"
	.sectionflags	@"SHF_NOTE_NV_TKINFO"
	.tkinfo
        /*0018*/ 	.word	0x00000002
        /*0030*/ 	.string	""
        /*0030*/ 	.string	"ptxas"
        /*0030*/ 	.string	"Cuda compilation tools, release 13.0, V13.0.88"
        /*0030*/ 	.string	"Build cuda_13.0.r13.0/compiler.36424714_0"
        /*0030*/ 	.string	"-arch sm_90a -m 64 "



//--------------------- .note.nv.cuinfo           --------------------------
	.section	.note.nv.cuinfo,"",@"SHT_NOTE"
	.sectionflags	@"SHF_NOTE_NV_CUINFO"
        /*0018*/ 	.short	0x0002
        /*001a*/ 	.short	0x005a
        /*001c*/ 	.short	0x0082
	.zero		2


//--------------------- .nv.info                  --------------------------
	.section	.nv.info,"",@"SHT_CUDA_INFO"
	.align	4


	//----- nvinfo : EIATTR_REGCOUNT
	.align		4
        /*0000*/ 	.byte	0x04, 0x2f
        /*0002*/ 	.short	(.L_12 - .L_11)
	.align		4
.L_11:
        /*0004*/ 	.word	index@(_ZN7cutlass13device_kernelINS_4gemm6kernel13GemmUniversalIN4cute5tupleIJiiiiEEENS1_10collective13CollectiveMmaINS1_40MainloopSm90TmaGmmaWarpSpecializedSparseILi9ENS5_IJNS4_1CILi1EEESB_SB_EEENS1_32KernelTmaWarpSpecializedPingpongEEENS5_IJNSA_ILi64EEESF_NSA_ILi128EEEEEENS_10bfloat16_tENS5_IJNS4_6LayoutINS5_IJiNS5_IJNSA_ILi2EEEiEEEiEEENS5_IJlNS5_IJSB_SK_EEElEEEEENSJ_INS5_IJNS5_IJNS5_IJNSA_ILi8EEESK_NSA_ILi4EEEEEEiEEENS5_IJNS5_IJNSA_ILi16EEESK_SR_EEEiEEEiEEENS5_IJNS5_IJNS5_IJSG_SU_NSA_ILi2048EEEEEENSA_ILi8192EEEEEENS5_IJNS5_IJSB_NSA_ILi1024EEENSA_ILi32EEEEEElEEElEEEEEEEESI_NS5_IJlSB_lEEENS4_8TiledMMAINS4_8MMA_AtomIJNS4_4SM904GMMA6SPARSE28GMMA_64x64x32_F32BF16BF16_SSILNS1D_5MajorE0ELS1G_0ELNS1D_7ScaleInE1ELS1H_1ELNS1D_9SparseSelE0EEEEEENSJ_ISC_NS5_IJNSA_ILi0EEES1L_S1L_EEEEENS5_IJNS4_10UnderscoreES1O_S1O_EEEEENS4_13SM90_TMA_LOADENS4_14ComposedLayoutINS4_7SwizzleILi3ELi4ELi3EEENS4_25smem_sparse_ptr_flag_bitsILi2ELi16EEENSJ_INS5_IJNS5_IJSB_SQ_EEENS5_IJSK_SF_EEEEEENS5_IJNS5_IJS1L_SG_EEESN_EEEEEEEvNS4_8identityES1R_NS1S_IS1U_NS4_18smem_ptr_flag_bitsILi16EEENSJ_INS5_IJSQ_SF_EEENS5_IJSF_SB_EEEEEEEvS24_EENS_8epilogue10collective6detail29Sm90TmaWarpSpecializedAdapterINS2D_15DefaultEpilogueIfNS5_IJSB_llEEES2H_NS2C_6thread17LinearCombinationIfLi1EffLNS2I_9ScaleType4KindE0ELNS_15FloatRoundStyleE2EfEENS1_15EpilogueDefaultEEEEEvvEEEEvNT_6ParamsE)
        /*0008*/ 	.word	0x000000a8


	//----- nvinfo : EIATTR_FRAME_SIZE
	.align		4
.L_12:
        /*000c*/ 	.byte	0x04, 0x11
        /*000e*/ 	.short	(.L_14 - .L_13)
	.align		4
.L_13:
        /*0010*/ 	.word	index@(_ZN7cutlass13device_kernelINS_4gemm6kernel13GemmUniversalIN4cute5tupleIJiiiiEEENS1_10collective13CollectiveMmaINS1_40MainloopSm90TmaGmmaWarpSpecializedSparseILi9ENS5_IJNS4_1CILi1EEESB_SB_EEENS1_32KernelTmaWarpSpecializedPingpongEEENS5_IJNSA_ILi64EEESF_NSA_ILi128EEEEEENS_10bfloat16_tENS5_IJNS4_6LayoutINS5_IJiNS5_IJNSA_ILi2EEEiEEEiEEENS5_IJlNS5_IJSB_SK_EEElEEEEENSJ_INS5_IJNS5_IJNS5_IJNSA_ILi8EEESK_NSA_ILi4EEEEEEiEEENS5_IJNS5_IJNSA_ILi16EEESK_SR_EEEiEEEiEEENS5_IJNS5_IJNS5_IJSG_SU_NSA_ILi2048EEEEEENSA_ILi8192EEEEEENS5_IJNS5_IJSB_NSA_ILi1024EEENSA_ILi32EEEEEElEEElEEEEEEEESI_NS5_IJlSB_lEEENS4_8TiledMMAINS4_8MMA_AtomIJNS4_4SM904GMMA6SPARSE28GMMA_64x64x32_F32BF16BF16_SSILNS1D_5MajorE0ELS1G_0ELNS1D_7ScaleInE1ELS1H_1ELNS1D_9SparseSelE0EEEEEENSJ_ISC_NS5_IJNSA_ILi0EEES1L_S1L_EEEEENS5_IJNS4_10UnderscoreES1O_S1O_EEEEENS4_13SM90_TMA_LOADENS4_14ComposedLayoutINS4_7SwizzleILi3ELi4ELi3EEENS4_25smem_sparse_ptr_flag_bitsILi2ELi16EEENSJ_INS5_IJNS5_IJSB_SQ_EEENS5_IJSK_SF_EEEEEENS5_IJNS5_IJS1L_SG_EEESN_EEEEEEEvNS4_8identityES1R_NS1S_IS1U_NS4_18smem_ptr_flag_bitsILi16EEENSJ_INS5_IJSQ_SF_EEENS5_IJSF_SB_EEEEEEEvS24_EENS_8epilogue10collective6detail29Sm90TmaWarpSpecializedAdapterINS2D_15DefaultEpilogueIfNS5_IJSB_llEEES2H_NS2C_6thread17LinearCombinationIfLi1EffLNS2I_9ScaleType4KindE0ELNS_15FloatRoundStyleE2EfEENS1_15EpilogueDefaultEEEEEvvEEEEvNT_6ParamsE)
        /*0014*/ 	.word	0x00000000


	//----- nvinfo : EIATTR_MIN_STACK_SIZE
	.align		4
.L_14:
        /*0018*/ 	.byte	0x04, 0x12
        /*001a*/ 	.short	(.L_16 - .L_15)
	.align		4
.L_15:
        /*001c*/ 	.word	index@(_ZN7cutlass13device_kernelINS_4gemm6kernel13GemmUniversalIN4cute5tupleIJiiiiEEENS1_10collective13CollectiveMmaINS1_40MainloopSm90TmaGmmaWarpSpecializedSparseILi9ENS5_IJNS4_1CILi1EEESB_SB_EEENS1_32KernelTmaWarpSpecializedPingpongEEENS5_IJNSA_ILi64EEESF_NSA_ILi128EEEEEENS_10bfloat16_tENS5_IJNS4_6LayoutINS5_IJiNS5_IJNSA_ILi2EEEiEEEiEEENS5_IJlNS5_IJSB_SK_EEElEEEEENSJ_INS5_IJNS5_IJNS5_IJNSA_ILi8EEESK_NSA_ILi4EEEEEEiEEENS5_IJNS5_IJNSA_ILi16EEESK_SR_EEEiEEEiEEENS5_IJNS5_IJNS5_IJSG_SU_NSA_ILi2048EEEEEENSA_ILi8192EEEEEENS5_IJNS5_IJSB_NSA_ILi1024EEENSA_ILi32EEEEEElEEElEEEEEEEESI_NS5_IJlSB_lEEENS4_8TiledMMAINS4_8MMA_AtomIJNS4_4SM904GMMA6SPARSE28GMMA_64x64x32_F32BF16BF16_SSILNS1D_5MajorE0ELS1G_0ELNS1D_7ScaleInE1ELS1H_1ELNS1D_9SparseSelE0EEEEEENSJ_ISC_NS5_IJNSA_ILi0EEES1L_S1L_EEEEENS5_IJNS4_10UnderscoreES1O_S1O_EEEEENS4_13SM90_TMA_LOADENS4_14ComposedLayoutINS4_7SwizzleILi3ELi4ELi3EEENS4_25smem_sparse_ptr_flag_bitsILi2ELi16EEENSJ_INS5_IJNS5_IJSB_SQ_EEENS5_IJSK_SF_EEEEEENS5_IJNS5_IJS1L_SG_EEESN_EEEEEEEvNS4_8identityES1R_NS1S_IS1U_NS4_18smem_ptr_flag_bitsILi16EEENSJ_INS5_IJSQ_SF_EEENS5_IJSF_SB_EEEEEEEvS24_EENS_8epilogue10collective6detail29Sm90TmaWarpSpecializedAdapterINS2D_15DefaultEpilogueIfNS5_IJSB_llEEES2H_NS2C_6thread17LinearCombinationIfLi1EffLNS2I_9ScaleType4KindE0ELNS_15FloatRoundStyleE2EfEENS1_15EpilogueDefaultEEEEEvvEEEEvNT_6ParamsE)
        /*0020*/ 	.word	0x00000000
.L_16:


//--------------------- .nv.compat                --------------------------
	.section	.nv.compat,"",@"SHT_CUDA_COMPAT_INFO"
	.align	4
        /*0000*/ 	.byte	0x02, 0x09, 0x01, 0x00, 0x02, 0x02, 0x04, 0x00, 0x02, 0x05, 0x05, 0x00, 0x03, 0x07, 0x01, 0x01
        /*0010*/ 	.byte	0x02, 0x03, 0x01, 0x00, 0x02, 0x06, 0x01, 0x00, 0x04, 0x0b, 0x08, 0x00, 0x00, 0x00, 0x00, 0x00
        /*0020*/ 	.byte	0x00, 0x00, 0x00, 0x00


//--------------------- .nv.info._ZN7cutlass13device_kernelINS_4gemm6kernel13GemmUniversalIN4cute5tupleIJiiiiEEENS1_10collective13CollectiveMmaINS1_40MainloopSm90TmaGmmaWarpSpecializedSparseILi9ENS5_IJNS4_1CILi1EEESB_SB_EEENS1_32KernelTmaWarpSpecializedPingpongEEENS5_IJNSA_ILi64EEESF_NSA_ILi128EEEEEENS_10bfloat16_tENS5_IJNS4_6LayoutINS5_IJiNS5_IJNSA_ILi2EEEiEEEiEEENS5_IJlNS5_IJSB_SK_EEElEEEEENSJ_INS5_IJNS5_IJNS5_IJNSA_ILi8EEESK_NSA_ILi4EEEEEEiEEENS5_IJNS5_IJNSA_ILi16EEESK_SR_EEEiEEEiEEENS5_IJNS5_IJNS5_IJSG_SU_NSA_ILi2048EEEEEENSA_ILi8192EEEEEENS5_IJNS5_IJSB_NSA_ILi1024EEENSA_ILi32EEEEEElEEElEEEEEEEESI_NS5_IJlSB_lEEENS4_8TiledMMAINS4_8MMA_AtomIJNS4_4SM904GMMA6SPARSE28GMMA_64x64x32_F32BF16BF16_SSILNS1D_5MajorE0ELS1G_0ELNS1D_7ScaleInE1ELS1H_1ELNS1D_9SparseSelE0EEEEEENSJ_ISC_NS5_IJNSA_ILi0EEES1L_S1L_EEEEENS5_IJNS4_10UnderscoreES1O_S1O_EEEEENS4_13SM90_TMA_LOADENS4_14ComposedLayoutINS4_7SwizzleILi3ELi4ELi3EEENS4_25smem_sparse_ptr_flag_bitsILi2ELi16EEENSJ_INS5_IJNS5_IJSB_SQ_EEENS5_IJSK_SF_EEEEEENS5_IJNS5_IJS1L_SG_EEESN_EEEEEEEvNS4_8identityES1R_NS1S_IS1U_NS4_18smem_ptr_flag_bitsILi16EEENSJ_INS5_IJSQ_SF_EEENS5_IJSF_SB_EEEEEEEvS24_EENS_8epilogue10collective6detail29Sm90TmaWarpSpecializedAdapterINS2D_15DefaultEpilogueIfNS5_IJSB_llEEES2H_NS2C_6thread17LinearCombinationIfLi1EffLNS2I_9ScaleType4KindE0ELNS_15FloatRoundStyleE2EfEENS1_15EpilogueDefaultEEEEEvvEEEEvNT_6ParamsE --------------------------
	.section	.nv.info._ZN7cutlass13device_kernelINS_4gemm6kernel13GemmUniversalIN4cute5tupleIJiiiiEEENS1_10collective13CollectiveMmaINS1_40MainloopSm90TmaGmmaWarpSpecializedSparseILi9ENS5_IJNS4_1CILi1EEESB_SB_EEENS1_32KernelTmaWarpSpecializedPingpongEEENS5_IJNSA_ILi64EEESF_NSA_ILi128EEEEEENS_10bfloat16_tENS5_IJNS4_6LayoutINS5_IJiNS5_IJNSA_ILi2EEEiEEEiEEENS5_IJlNS5_IJSB_SK_EEElEEEEENSJ_INS5_IJNS5_IJNS5_IJNSA_ILi8EEESK_NSA_ILi4EEEEEEiEEENS5_IJNS5_IJNSA_ILi16EEESK_SR_EEEiEEEiEEENS5_IJNS5_IJNS5_IJSG_SU_NSA_ILi2048EEEEEENSA_ILi8192EEEEEENS5_IJNS5_IJSB_NSA_ILi1024EEENSA_ILi32EEEEEElEEElEEEEEEEESI_NS5_IJlSB_lEEENS4_8TiledMMAINS4_8MMA_AtomIJNS4_4SM904GMMA6SPARSE28GMMA_64x64x32_F32BF16BF16_SSILNS1D_5MajorE0ELS1G_0ELNS1D_7ScaleInE1ELS1H_1ELNS1D_9SparseSelE0EEEEEENSJ_ISC_NS5_IJNSA_ILi0EEES1L_S1L_EEEEENS5_IJNS4_10UnderscoreES1O_S1O_EEEEENS4_13SM90_TMA_LOADENS4_14ComposedLayoutINS4_7SwizzleILi3ELi4ELi3EEENS4_25smem_sparse_ptr_flag_bitsILi2ELi16EEENSJ_INS5_IJNS5_IJSB_SQ_EEENS5_IJSK_SF_EEEEEENS5_IJNS5_IJS1L_SG_EEESN_EEEEEEEvNS4_8identityES1R_NS1S_IS1U_NS4_18smem_ptr_flag_bitsILi16EEENSJ_INS5_IJSQ_SF_EEENS5_IJSF_SB_EEEEEEEvS24_EENS_8epilogue10collective6detail29Sm90TmaWarpSpecializedAdapterINS2D_15DefaultEpilogueIfNS5_IJSB_llEEES2H_NS2C_6thread17LinearCombinationIfLi1EffLNS2I_9ScaleType4KindE0ELNS_15FloatRoundStyleE2EfEENS1_15EpilogueDefaultEEEEEvvEEEEvNT_6ParamsE,"",@"SHT_CUDA_INFO"
	.sectionflags	@""
	.align	4


	//----- nvinfo : EIATTR_CUDA_API_VERSION
	.align		4
        /*0000*/ 	.byte	0x04, 0x37
        /*0002*/ 	.short	(.L_18 - .L_17)
.L_17:
        /*0004*/ 	.word	0x00000082


	//----- nvinfo : EIATTR_KPARAM_INFO
	.align		4
.L_18:
        /*0008*/ 	.byte	0x04, 0x17
        /*000a*/ 	.short	(.L_20 - .L_19)
.L_19:
        /*000c*/ 	.word	0x00000000
        /*0010*/ 	.short	0x0000
        /*0012*/ 	.short	0x0070
        /*0014*/ 	.byte	0x00, 0xf0, 0x01, 0x14


	//----- nvinfo : EIATTR_SPARSE_MMA_MASK
	.align		4
.L_20:
        /*0018*/ 	.byte	0x03, 0x50
        /*001a*/ 	.short	0x0002


	//----- nvinfo : EIATTR_MAXREG_COUNT
	.align		4
        /*001c*/ 	.byte	0x03, 0x1b
        /*001e*/ 	.short	0x00a8


	//----- nvinfo : EIATTR_NUM_BARRIERS
	.align		4
        /*0020*/ 	.byte	0x02, 0x4c
        /*0022*/ 	.byte	0x01
	.zero		1


	//----- nvinfo : EIATTR_MERCURY_ISA_VERSION
	.align		4
        /*0024*/ 	.byte	0x03, 0x5f
        /*0026*/ 	.short	0x0101


	//----- nvinfo : EIATTR_INT_WARP_WIDE_INSTR_OFFSETS
	.align		4
        /*0028*/ 	.byte	0x04, 0x31
        /*002a*/ 	.short	(.L_22 - .L_21)


	//   ....[0]....
.L_21:
        /*002c*/ 	.word	0x000004e0


	//   ....[1]....
        /*0030*/ 	.word	0x00000500


	//   ....[2]....
        /*0034*/ 	.word	0x00000580


	//   ....[3]....
        /*0038*/ 	.word	0x00000590


	//   ....[4]....
        /*003c*/ 	.word	0x000005a0


	//   ....[5]....
        /*0040*/ 	.word	0x000005c0


	//   ....[6]....
        /*0044*/ 	.word	0x00000650


	//   ....[7]....
        /*0048*/ 	.word	0x00000670


	//----- nvinfo : EIATTR_COOP_GROUP_MASK_REGIDS
	.align		4
.L_22:
        /*004c*/ 	.byte	0x04, 0x29
        /*004e*/ 	.short	(.L_24 - .L_23)


	//   ....[0]....
.L_23:
        /*0050*/ 	.word	0xffffffff


	//   ....[1]....
        /*0054*/ 	.word	0xffffffff


	//   ....[2]....
        /*0058*/ 	.word	0xffffffff


	//   ....[3]....
        /*005c*/ 	.word	0xffffffff


	//   ....[4]....
        /*0060*/ 	.word	0xffffffff


	//   ....[5]....
        /*0064*/ 	.word	0xffffffff


	//----- nvinfo : EIATTR_COOP_GROUP_INSTR_OFFSETS
	.align		4
.L_24:
        /*0068*/ 	.byte	0x04, 0x28
        /*006a*/ 	.short	(.L_26 - .L_25)


	//   ....[0]....
.L_25:
        /*006c*/ 	.word	0x00000060


	//   ....[1]....
        /*0070*/ 	.word	0x00000070


	//   ....[2]....
        /*0074*/ 	.word	0x00000160


	//   ....[3]....
        /*0078*/ 	.word	0x000003c0


	//   ....[4]....
        /*007c*/ 	.word	0x00000400


	//   ....[5]....
        /*0080*/ 	.word	0x00000440


	//----- nvinfo : EIATTR_REG_RECONFIG
	.align		4
.L_26:
        /*0084*/ 	.byte	0x01, 0x54
	.zero		2


	//----- nvinfo : EIATTR_MBARRIER_INSTR_OFFSETS
	.align		4
        /*0088*/ 	.byte	0x04, 0x39
        /*008a*/ 	.short	(.L_28 - .L_27)


	//   ....[0]....
.L_27:
        /*008c*/ 	.word	0x00000280
        /*0090*/ 	.word	0x000000ff
        /*0094*/ 	.word	0x00000000
        /*0098*/ 	.short	0x0100
        /*009a*/ 	.byte	0x08
	.zero		1


	//   ....[1]....
        /*009c*/ 	.word	0x00000290
        /*00a0*/ 	.word	0x000000ff
        /*00a4*/ 	.word	0x00000048
        /*00a8*/ 	.short	0x0100
        /*00aa*/ 	.byte	0x08
	.zero		1


	//   ....[2]....
        /*00ac*/ 	.word	0x000002a0
        /*00b0*/ 	.word	0x000000ff
        /*00b4*/ 	.word	0x00000008
        /*00b8*/ 	.short	0x0100
        /*00ba*/ 	.byte	0x08
	.zero		1


	//   ....[3]....
        /*00bc*/ 	.word	0x000002b0
        /*00c0*/ 	.word	0x000000ff
        /*00c4*/ 	.word	0x00000050
        /*00c8*/ 	.short	0x0100
        /*00ca*/ 	.byte	0x08
	.zero		1


	//   ....[4]....
        /*00cc*/ 	.word	0x000002c0
        /*00d0*/ 	.word	0x000000ff
        /*00d4*/ 	.word	0x00000010
        /*00d8*/ 	.short	0x0100
        /*00da*/ 	.byte	0x08
	.zero		1


	//   ....[5]....
        /*00dc*/ 	.word	0x000002d0
        /*00e0*/ 	.word	0x000000ff
        /*00e4*/ 	.word	0x00000058
        /*00e8*/ 	.short	0x0100
        /*00ea*/ 	.byte	0x08
	.zero		1


	//   ....[6]....
        /*00ec*/ 	.word	0x000002e0
        /*00f0*/ 	.word	0x000000ff
        /*00f4*/ 	.word	0x00000018
        /*00f8*/ 	.short	0x0100
        /*00fa*/ 	.byte	0x08
	.zero		1


	//   ....[7]....
        /*00fc*/ 	.word	0x000002f0
        /*0100*/ 	.word	0x000000ff
        /*0104*/ 	.word	0x00000060
        /*0108*/ 	.short	0x0100
        /*010a*/ 	.byte	0x08
	.zero		1


	//   ....[8]....
        /*010c*/ 	.word	0x00000300
        /*0110*/ 	.word	0x000000ff
        /*0114*/ 	.word	0x00000020
        /*0118*/ 	.short	0x0100
        /*011a*/ 	.byte	0x08
	.zero		1


	//   ....[9]....
        /*011c*/ 	.word	0x00000310
        /*0120*/ 	.word	0x000000ff
        /*0124*/ 	.word	0x00000068
        /*0128*/ 	.short	0x0100
        /*012a*/ 	.byte	0x08
	.zero		1


	//   ....[10]....
        /*012c*/ 	.word	0x00000320
        /*0130*/ 	.word	0x000000ff
        /*0134*/ 	.word	0x00000028
        /*0138*/ 	.short	0x0100
        /*013a*/ 	.byte	0x08
	.zero		1


	//   ....[11]....
        /*013c*/ 	.word	0x00000330
        /*0140*/ 	.word	0x000000ff
        /*0144*/ 	.word	0x00000070
        /*0148*/ 	.short	0x0100
        /*014a*/ 	.byte	0x08
	.zero		1


	//   ....[12]....
        /*014c*/ 	.word	0x00000340
        /*0150*/ 	.word	0x000000ff
        /*0154*/ 	.word	0x00000030
        /*0158*/ 	.short	0x0100
        /*015a*/ 	.byte	0x08
	.zero		1


	//   ....[13]....
        /*015c*/ 	.word	0x00000350
        /*0160*/ 	.word	0x000000ff
        /*0164*/ 	.word	0x00000078
        /*0168*/ 	.short	0x0100
        /*016a*/ 	.byte	0x08
	.zero		1


	//   ....[14]....
        /*016c*/ 	.word	0x00000360
        /*0170*/ 	.word	0x000000ff
        /*0174*/ 	.word	0x00000038
        /*0178*/ 	.short	0x0100
        /*017a*/ 	.byte	0x08
	.zero		1


	//   ....[15]....
        /*017c*/ 	.word	0x00000370
        /*0180*/ 	.word	0x000000ff
        /*0184*/ 	.word	0x00000080
        /*0188*/ 	.short	0x0100
        /*018a*/ 	.byte	0x08
	.zero		1


	//   ....[16]....
        /*018c*/ 	.word	0x00000380
        /*0190*/ 	.word	0x000000ff
        /*0194*/ 	.word	0x00000040
        /*0198*/ 	.short	0x0100
        /*019a*/ 	.byte	0x08
	.zero		1


	//   ....[17]....
        /*019c*/ 	.word	0x00000390
        /*01a0*/ 	.word	0x000000ff
        /*01a4*/ 	.word	0x00000088
        /*01a8*/ 	.short	0x0100
        /*01aa*/ 	.byte	0x08
	.zero		1


	//   ....[18]....
        /*01ac*/ 	.word	0x000006b0
        /*01b0*/ 	.word	0x000000ff
        /*01b4*/ 	.word	0x000000c0
        /*01b8*/ 	.short	0x0100
        /*01ba*/ 	.byte	0x08
	.zero		1


	//   ....[19]....
        /*01bc*/ 	.word	0x00000720
        /*01c0*/ 	.word	0x000000ff
        /*01c4*/ 	.word	0x000000c8
        /*01c8*/ 	.short	0x0100
        /*01ca*/ 	.byte	0x08
	.zero		1


	//   ....[20]....
        /*01cc*/ 	.word	0x00000740
        /*01d0*/ 	.word	0x000000ff
        /*01d4*/ 	.word	0x000000a0
        /*01d8*/ 	.short	0x0100
        /*01da*/ 	.byte	0x09
	.zero		1


	//   ....[21]....
        /*01dc*/ 	.word	0x00000750
        /*01e0*/ 	.word	0x000000ff
        /*01e4*/ 	.word	0x000000a8
        /*01e8*/ 	.short	0x0100
        /*01ea*/ 	.byte	0x09
	.zero		1


	//   ....[22]....
        /*01ec*/ 	.word	0x00000760
        /*01f0*/ 	.word	0x000000ff
        /*01f4*/ 	.word	0x000000b0
        /*01f8*/ 	.short	0x0100
        /*01fa*/ 	.byte	0x09
	.zero		1


	//   ....[23]....
        /*01fc*/ 	.word	0x00000770
        /*0200*/ 	.word	0x000000ff
        /*0204*/ 	.word	0x000000b8
        /*0208*/ 	.short	0x0100
        /*020a*/ 	.byte	0x09
	.zero		1


	//   ....[24]....
        /*020c*/ 	.word	0x000015e0
        /*0210*/ 	.word	0x000000ff
        /*0214*/ 	.word	0xfffffff8
        /*0218*/ 	.short	0x010a
        /*021a*/ 	.byte	0x0c
	.zero		1


	//   ....[25]....
        /*021c*/ 	.word	0x000017b0
        /*0220*/ 	.word	0x000000ff
        /*0224*/ 	.word	0x00000000
        /*0228*/ 	.short	0x010a
        /*022a*/ 	.byte	0x08
	.zero		1


	//   ....[26]....
        /*022c*/ 	.word	0x000017f0
        /*0230*/ 	.word	0x000000ff
        /*0234*/ 	.word	0x00000000
        /*0238*/ 	.short	0x010a
        /*023a*/ 	.byte	0x08
	.zero		1


	//   ....[27]....
        /*023c*/ 	.word	0x00001a20
        /*0240*/ 	.word	0x000000ff
        /*0244*/ 	.word	0x00000000
        /*0248*/ 	.short	0x0101
        /*024a*/ 	.byte	0x08
	.zero		1


	//   ....[28]....
        /*024c*/ 	.word	0x00001ba0
        /*0250*/ 	.word	0x00000013
        /*0254*/ 	.word	0x00000000
        /*0258*/ 	.short	0x0101
        /*025a*/ 	.byte	0x17
	.zero		1


	//   ....[29]....
        /*025c*/ 	.word	0x00001bf0
        /*0260*/ 	.word	0x000000ff
        /*0264*/ 	.word	0x00000008
        /*0268*/ 	.short	0x010a
        /*026a*/ 	.byte	0x0c
	.zero		1


	//   ....[30]....
        /*026c*/ 	.word	0x000043f0
        /*0270*/ 	.word	0x00000004
        /*0274*/ 	.word	0x00000000
        /*0278*/ 	.short	0x0101
        /*027a*/ 	.byte	0x17
	.zero		1


	//   ....[31]....
        /*027c*/ 	.word	0x00004cf0
        /*0280*/ 	.word	0x00000012
        /*0284*/ 	.word	0x00000048
        /*0288*/ 	.short	0x010a
        /*028a*/ 	.byte	0x3f
	.zero		1


	//   ....[32]....
        /*028c*/ 	.word	0x00005190
        /*0290*/ 	.word	0x0000000a
        /*0294*/ 	.word	0x000000c8
        /*0298*/ 	.short	0x0101
        /*029a*/ 	.byte	0x3f
	.zero		1


	//   ....[33]....
        /*029c*/ 	.word	0x000058f0
        /*02a0*/ 	.word	0x00000005
        /*02a4*/ 	.word	0x00000000
        /*02a8*/ 	.short	0x010a
        /*02aa*/ 	.byte	0x3f
	.zero		1


	//   ....[34]....
        /*02ac*/ 	.word	0x00005970
        /*02b0*/ 	.word	0x00000007
        /*02b4*/ 	.word	0x00000000
        /*02b8*/ 	.short	0x010a
        /*02ba*/ 	.byte	0x3f
	.zero		1


	//   ....[35]....
        /*02bc*/ 	.word	0x00005a00
        /*02c0*/ 	.word	0x00000006
        /*02c4*/ 	.word	0x00000000
        /*02c8*/ 	.short	0x010a
        /*02ca*/ 	.byte	0x3f
	.zero		1


	//   ....[36]....
        /*02cc*/ 	.word	0x00005a90
        /*02d0*/ 	.word	0x00000009
        /*02d4*/ 	.word	0x00000000
        /*02d8*/ 	.short	0x010a
        /*02da*/ 	.byte	0x3f
	.zero		1


	//   ....[37]....
        /*02dc*/ 	.word	0x00005b20
        /*02e0*/ 	.word	0x00000006
        /*02e4*/ 	.word	0x00000000
        /*02e8*/ 	.short	0x010a
        /*02ea*/ 	.byte	0x3f
	.zero		1


	//   ....[38]....
        /*02ec*/ 	.word	0x00005bb0
        /*02f0*/ 	.word	0x00000009
        /*02f4*/ 	.word	0x00000000
        /*02f8*/ 	.short	0x010a
        /*02fa*/ 	.byte	0x3f
	.zero		1


	//   ....[39]....
        /*02fc*/ 	.word	0x00005c40
        /*0300*/ 	.word	0x00000008
        /*0304*/ 	.word	0x00000000
        /*0308*/ 	.short	0x010a
        /*030a*/ 	.byte	0x3f
	.zero		1


	//   ....[40]....
        /*030c*/ 	.word	0x00005cd0
        /*0310*/ 	.word	0x0000000b
        /*0314*/ 	.word	0x00000000
        /*0318*/ 	.short	0x010a
        /*031a*/ 	.byte	0x3f
	.zero		1


	//   ....[41]....
        /*031c*/ 	.word	0x00005d60
        /*0320*/ 	.word	0x00000003
        /*0324*/ 	.word	0x00000000
        /*0328*/ 	.short	0x010a
        /*032a*/ 	.byte	0x3f
	.zero		1


	//   ....[42]....
        /*032c*/ 	.word	0x00005dd0
        /*0330*/ 	.word	0x00000013
        /*0334*/ 	.word	0xfffffff8
        /*0338*/ 	.short	0x010a
        /*033a*/ 	.byte	0x3f
	.zero		1


	//   ....[43]....
        /*033c*/ 	.word	0x00005e30
        /*0340*/ 	.word	0x00000014
        /*0344*/ 	.word	0x00000000
        /*0348*/ 	.short	0x010a
        /*034a*/ 	.byte	0x3f
	.zero		1


	//   ....[44]....
        /*034c*/ 	.word	0x00005e90
        /*0350*/ 	.word	0x00000013
        /*0354*/ 	.word	0x00000008
        /*0358*/ 	.short	0x010a
        /*035a*/ 	.byte	0x3f
	.zero		1


	//   ....[45]....
        /*035c*/ 	.word	0x00005f60
        /*0360*/ 	.word	0x00000012
        /*0364*/ 	.word	0x00000048
        /*0368*/ 	.short	0x010a
        /*036a*/ 	.byte	0x3f
	.zero		1


	//   ....[46]....
        /*036c*/ 	.word	0x00006040
        /*0370*/ 	.word	0x00000005
        /*0374*/ 	.word	0x00000000
        /*0378*/ 	.short	0x010a
        /*037a*/ 	.byte	0x3f
	.zero		1


	//   ....[47]....
        /*037c*/ 	.word	0x00006090
        /*0380*/ 	.word	0x00000007
        /*0384*/ 	.word	0x00000000
        /*0388*/ 	.short	0x010a
        /*038a*/ 	.byte	0x3f
	.zero		1


	//   ....[48]....
        /*038c*/ 	.word	0x000060e0
        /*0390*/ 	.word	0x00000006
        /*0394*/ 	.word	0x00000000
        /*0398*/ 	.short	0x010a
        /*039a*/ 	.byte	0x3f
	.zero		1


	//   ....[49]....
        /*039c*/ 	.word	0x00006130
        /*03a0*/ 	.word	0x00000009
        /*03a4*/ 	.word	0x00000000
        /*03a8*/ 	.short	0x010a
        /*03aa*/ 	.byte	0x3f
	.zero		1


	//   ....[50]....
        /*03ac*/ 	.word	0x00006180
        /*03b0*/ 	.word	0x00000006
        /*03b4*/ 	.word	0x00000000
        /*03b8*/ 	.short	0x010a
        /*03ba*/ 	.byte	0x3f
	.zero		1


	//   ....[51]....
        /*03bc*/ 	.word	0x000061d0
        /*03c0*/ 	.word	0x00000009
        /*03c4*/ 	.word	0x00000000
        /*03c8*/ 	.short	0x010a
        /*03ca*/ 	.byte	0x3f
	.zero		1


	//   ....[52]....
        /*03cc*/ 	.word	0x00006220
        /*03d0*/ 	.word	0x00000008
        /*03d4*/ 	.word	0x00000000
        /*03d8*/ 	.short	0x010a
        /*03da*/ 	.byte	0x3f
	.zero		1


	//   ....[53]....
        /*03dc*/ 	.word	0x00006270
        /*03e0*/ 	.word	0x0000000b
        /*03e4*/ 	.word	0x00000000
        /*03e8*/ 	.short	0x010a
        /*03ea*/ 	.byte	0x3f
	.zero		1


	//----- nvinfo : EIATTR_NUM_MBARRIERS
	.align		4
.L_28:
        /*03ec*/ 	.byte	0x03, 0x38
        /*03ee*/ 	.short	0x0018


	//----- nvinfo : EIATTR_EXIT_INSTR_OFFSETS
	.align		4
        /*03f0*/ 	.byte	0x04, 0x1c
        /*03f2*/ 	.short	(.L_30 - .L_29)


	//   ....[0]....
.L_29:
        /*03f4*/ 	.word	0x00001250


	//   ....[1]....
        /*03f8*/ 	.word	0x000012b0


	//   ....[2]....
        /*03fc*/ 	.word	0x00004a00


	//   ....[3]....
        /*0400*/ 	.word	0x00004a30


	//   ....[4]....
        /*0404*/ 	.word	0x00005db0


	//----- nvinfo : EIATTR_MAX_THREADS
	.align		4
.L_30:
        /*0408*/ 	.byte	0x04, 0x05
        /*040a*/ 	.short	(.L_32 - .L_31)
.L_31:
        /*040c*/ 	.word	0x00000180
        /*0410*/ 	.word	0x00000001
        /*0414*/ 	.word	0x00000001


	//----- nvinfo : EIATTR_CRS_STACK_SIZE
	.align		4
.L_32:
        /*0418*/ 	.byte	0x04, 0x1e
        /*041a*/ 	.short	(.L_34 - .L_33)
.L_33:
        /*041c*/ 	.word	0x00000000


	//----- nvinfo : EIATTR_CBANK_PARAM_SIZE
	.align		4
.L_34:
        /*0420*/ 	.byte	0x03, 0x19
        /*0422*/ 	.short	0x0570


	//----- nvinfo : EIATTR_PARAM_CBANK
	.align		4
        /*0424*/ 	.byte	0x04, 0x0a
        /*0426*/ 	.short	(.L_36 - .L_35)
	.align		4
.L_35:
        /*0428*/ 	.word	index@(.nv.constant0._ZN7cutlass13device_kernelINS_4gemm6kernel13GemmUniversalIN4cute5tupleIJiiiiEEENS1_10collective13CollectiveMmaINS1_40MainloopSm90TmaGmmaWarpSpecializedSparseILi9ENS5_IJNS4_1CILi1EEESB_SB_EEENS1_32KernelTmaWarpSpecializedPingpongEEENS5_IJNSA_ILi64EEESF_NSA_ILi128EEEEEENS_10bfloat16_tENS5_IJNS4_6LayoutINS5_IJiNS5_IJNSA_ILi2EEEiEEEiEEENS5_IJlNS5_IJSB_SK_EEElEEEEENSJ_INS5_IJNS5_IJNS5_IJNSA_ILi8EEESK_NSA_ILi4EEEEEEiEEENS5_IJNS5_IJNSA_ILi16EEESK_SR_EEEiEEEiEEENS5_IJNS5_IJNS5_IJSG_SU_NSA_ILi2048EEEEEENSA_ILi8192EEEEEENS5_IJNS5_IJSB_NSA_ILi1024EEENSA_ILi32EEEEEElEEElEEEEEEEESI_NS5_IJlSB_lEEENS4_8TiledMMAINS4_8MMA_AtomIJNS4_4SM904GMMA6SPARSE28GMMA_64x64x32_F32BF16BF16_SSILNS1D_5MajorE0ELS1G_0ELNS1D_7ScaleInE1ELS1H_1ELNS1D_9SparseSelE0EEEEEENSJ_ISC_NS5_IJNSA_ILi0EEES1L_S1L_EEEEENS5_IJNS4_10UnderscoreES1O_S1O_EEEEENS4_13SM90_TMA_LOADENS4_14ComposedLayoutINS4_7SwizzleILi3ELi4ELi3EEENS4_25smem_sparse_ptr_flag_bitsILi2ELi16EEENSJ_INS5_IJNS5_IJSB_SQ_EEENS5_IJSK_SF_EEEEEENS5_IJNS5_IJS1L_SG_EEESN_EEEEEEEvNS4_8identityES1R_NS1S_IS1U_NS4_18smem_ptr_flag_bitsILi16EEENSJ_INS5_IJSQ_SF_EEENS5_IJSF_SB_EEEEEEEvS24_EENS_8epilogue10collective6detail29Sm90TmaWarpSpecializedAdapterINS2D_15DefaultEpilogueIfNS5_IJSB_llEEES2H_NS2C_6thread17LinearCombinationIfLi1EffLNS2I_9ScaleType4KindE0ELNS_15FloatRoundStyleE2EfEENS1_15EpilogueDefaultEEEEEvvEEEEvNT_6ParamsE)
        /*042c*/ 	.short	0x0210
        /*042e*/ 	.short	0x0570


	//----- nvinfo : EIATTR_SW_WAR
	.align		4
.L_36:
        /*0430*/ 	.byte	0x04, 0x36
        /*0432*/ 	.short	(.L_38 - .L_37)
.L_37:
        /*0434*/ 	.word	0x00000008
.L_38:


//--------------------- .nv.callgraph             --------------------------
	.section	.nv.callgraph,"",@"SHT_CUDA_CALLGRAPH"
	.align	4
	.sectionentsize	8
	.align		4
        /*0000*/ 	.word	0x00000000
	.align		4
        /*0004*/ 	.word	0xffffffff
	.align		4
        /*0008*/ 	.word	0x00000000
	.align		4
        /*000c*/ 	.word	0xfffffffe
	.align		4
        /*0010*/ 	.word	0x00000000
	.align		4
        /*0014*/ 	.word	0xfffffffd
	.align		4
        /*0018*/ 	.word	0x00000000
	.align		4
        /*001c*/ 	.word	0xfffffffc


//--------------------- .nv.constant4             --------------------------
	.section	.nv.constant4,"a",@progbits
	.align	8
	.align		8
.nv.constant4:
        /*0000*/ 	.dword	_ZN39_INTERNAL_6287fb40_4_k_cu_681f82c2_27854cuda3std3__45__cpo5beginE
	.align		8
        /*0008*/ 	.dword	_ZN39_INTERNAL_6287fb40_4_k_cu_681f82c2_27854cuda3std3__45__cpo3endE
	.align		8
        /*0010*/ 	.dword	_ZN39_INTERNAL_6287fb40_4_k_cu_681f82c2_27854cuda3std3__45__cpo6cbeginE
	.align		8
        /*0018*/ 	.dword	_ZN39_INTERNAL_6287fb40_4_k_cu_681f82c2_27854cuda3std3__45__cpo4cendE
	.align		8
        /*0020*/ 	.dword	_ZN39_INTERNAL_6287fb40_4_k_cu_681f82c2_27854cuda3std3__441_GLOBAL__N__6287fb40_4_k_cu_681f82c2_27856ignoreE
	.align		8
        /*0028*/ 	.dword	_ZN39_INTERNAL_6287fb40_4_k_cu_681f82c2_27854cuda3std3__419piecewise_constructE
	.align		8
        /*0030*/ 	.dword	_ZN39_INTERNAL_6287fb40_4_k_cu_681f82c2_27854cuda3std3__48in_placeE
	.align		8
        /*0038*/ 	.dword	_ZN39_INTERNAL_6287fb40_4_k_cu_681f82c2_27854cuda3std6ranges3__45__cpo4swapE
	.align		8
        /*0040*/ 	.dword	_ZN39_INTERNAL_6287fb40_4_k_cu_681f82c2_27854cuda3std6ranges3__45__cpo9iter_moveE
	.align		8
        /*0048*/ 	.dword	_ZN39_INTERNAL_6287fb40_4_k_cu_681f82c2_27854cute7productE
	.align		8
        /*0050*/ 	.dword	_ZN39_INTERNAL_6287fb40_4_k_cu_681f82c2_27854cute1_E


//--------------------- .text._ZN7cutlass13device_kernelINS_4gemm6kernel13GemmUniversalIN4cute5tupleIJiiiiEEENS1_10collective13CollectiveMmaINS1_40MainloopSm90TmaGmmaWarpSpecializedSparseILi9ENS5_IJNS4_1CILi1EEESB_SB_EEENS1_32KernelTmaWarpSpecializedPingpongEEENS5_IJNSA_ILi64EEESF_NSA_ILi128EEEEEENS_10bfloat16_tENS5_IJNS4_6LayoutINS5_IJiNS5_IJNSA_ILi2EEEiEEEiEEENS5_IJlNS5_IJSB_SK_EEElEEEEENSJ_INS5_IJNS5_IJNS5_IJNSA_ILi8EEESK_NSA_ILi4EEEEEEiEEENS5_IJNS5_IJNSA_ILi16EEESK_SR_EEEiEEEiEEENS5_IJNS5_IJNS5_IJSG_SU_NSA_ILi2048EEEEEENSA_ILi8192EEEEEENS5_IJNS5_IJSB_NSA_ILi1024EEENSA_ILi32EEEEEElEEElEEEEEEEESI_NS5_IJlSB_lEEENS4_8TiledMMAINS4_8MMA_AtomIJNS4_4SM904GMMA6SPARSE28GMMA_64x64x32_F32BF16BF16_SSILNS1D_5MajorE0ELS1G_0ELNS1D_7ScaleInE1ELS1H_1ELNS1D_9SparseSelE0EEEEEENSJ_ISC_NS5_IJNSA_ILi0EEES1L_S1L_EEEEENS5_IJNS4_10UnderscoreES1O_S1O_EEEEENS4_13SM90_TMA_LOADENS4_14ComposedLayoutINS4_7SwizzleILi3ELi4ELi3EEENS4_25smem_sparse_ptr_flag_bitsILi2ELi16EEENSJ_INS5_IJNS5_IJSB_SQ_EEENS5_IJSK_SF_EEEEEENS5_IJNS5_IJS1L_SG_EEESN_EEEEEEEvNS4_8identityES1R_NS1S_IS1U_NS4_18smem_ptr_flag_bitsILi16EEENSJ_INS5_IJSQ_SF_EEENS5_IJSF_SB_EEEEEEEvS24_EENS_8epilogue10collective6detail29Sm90TmaWarpSpecializedAdapterINS2D_15DefaultEpilogueIfNS5_IJSB_llEEES2H_NS2C_6thread17LinearCombinationIfLi1EffLNS2I_9ScaleType4KindE0ELNS_15FloatRoundStyleE2EfEENS1_15EpilogueDefaultEEEEEvvEEEEvNT_6ParamsE --------------------------
	.section	.text._ZN7cutlass13device_kernelINS_4gemm6kernel13GemmUniversalIN4cute5tupleIJiiiiEEENS1_10collective13CollectiveMmaINS1_40MainloopSm90TmaGmmaWarpSpecializedSparseILi9ENS5_IJNS4_1CILi1EEESB_SB_EEENS1_32KernelTmaWarpSpecializedPingpongEEENS5_IJNSA_ILi64EEESF_NSA_ILi128EEEEEENS_10bfloat16_tENS5_IJNS4_6LayoutINS5_IJiNS5_IJNSA_ILi2EEEiEEEiEEENS5_IJlNS5_IJSB_SK_EEElEEEEENSJ_INS5_IJNS5_IJNS5_IJNSA_ILi8EEESK_NSA_ILi4EEEEEEiEEENS5_IJNS5_IJNSA_ILi16EEESK_SR_EEEiEEEiEEENS5_IJNS5_IJNS5_IJSG_SU_NSA_ILi2048EEEEEENSA_ILi8192EEEEEENS5_IJNS5_IJSB_NSA_ILi1024EEENSA_ILi32EEEEEElEEElEEEEEEEESI_NS5_IJlSB_lEEENS4_8TiledMMAINS4_8MMA_AtomIJNS4_4SM904GMMA6SPARSE28GMMA_64x64x32_F32BF16BF16_SSILNS1D_5MajorE0ELS1G_0ELNS1D_7ScaleInE1ELS1H_1ELNS1D_9SparseSelE0EEEEEENSJ_ISC_NS5_IJNSA_ILi0EEES1L_S1L_EEEEENS5_IJNS4_10UnderscoreES1O_S1O_EEEEENS4_13SM90_TMA_LOADENS4_14ComposedLayoutINS4_7SwizzleILi3ELi4ELi3EEENS4_25smem_sparse_ptr_flag_bitsILi2ELi16EEENSJ_INS5_IJNS5_IJSB_SQ_EEENS5_IJSK_SF_EEEEEENS5_IJNS5_IJS1L_SG_EEESN_EEEEEEEvNS4_8identityES1R_NS1S_IS1U_NS4_18smem_ptr_flag_bitsILi16EEENSJ_INS5_IJSQ_SF_EEENS5_IJSF_SB_EEEEEEEvS24_EENS_8epilogue10collective6detail29Sm90TmaWarpSpecializedAdapterINS2D_15DefaultEpilogueIfNS5_IJSB_llEEES2H_NS2C_6thread17LinearCombinationIfLi1EffLNS2I_9ScaleType4KindE0ELNS_15FloatRoundStyleE2EfEENS1_15EpilogueDefaultEEEEEvvEEEEvNT_6ParamsE,"ax",@progbits
	.align	128
.text._ZN7cutlass13device_kernelINS_4gemm6kernel13GemmUniversalIN4cute5tupleIJiiiiEEENS1_10collective13CollectiveMmaINS1_40MainloopSm90TmaGmmaWarpSpecializedSparseILi9ENS5_IJNS4_1CILi1EEESB_SB_EEENS1_32KernelTmaWarpSpecializedPingpongEEENS5_IJNSA_ILi64EEESF_NSA_ILi128EEEEEENS_10bfloat16_tENS5_IJNS4_6LayoutINS5_IJiNS5_IJNSA_ILi2EEEiEEEiEEENS5_IJlNS5_IJSB_SK_EEElEEEEENSJ_INS5_IJNS5_IJNS5_IJNSA_ILi8EEESK_NSA_ILi4EEEEEEiEEENS5_IJNS5_IJNSA_ILi16EEESK_SR_EEEiEEEiEEENS5_IJNS5_IJNS5_IJSG_SU_NSA_ILi2048EEEEEENSA_ILi8192EEEEEENS5_IJNS5_IJSB_NSA_ILi1024EEENSA_ILi32EEEEEElEEElEEEEEEEESI_NS5_IJlSB_lEEENS4_8TiledMMAINS4_8MMA_AtomIJNS4_4SM904GMMA6SPARSE28GMMA_64x64x32_F32BF16BF16_SSILNS1D_5MajorE0ELS1G_0ELNS1D_7ScaleInE1ELS1H_1ELNS1D_9SparseSelE0EEEEEENSJ_ISC_NS5_IJNSA_ILi0EEES1L_S1L_EEEEENS5_IJNS4_10UnderscoreES1O_S1O_EEEEENS4_13SM90_TMA_LOADENS4_14ComposedLayoutINS4_7SwizzleILi3ELi4ELi3EEENS4_25smem_sparse_ptr_flag_bitsILi2ELi16EEENSJ_INS5_IJNS5_IJSB_SQ_EEENS5_IJSK_SF_EEEEEENS5_IJNS5_IJS1L_SG_EEESN_EEEEEEEvNS4_8identityES1R_NS1S_IS1U_NS4_18smem_ptr_flag_bitsILi16EEENSJ_INS5_IJSQ_SF_EEENS5_IJSF_SB_EEEEEEEvS24_EENS_8epilogue10collective6detail29Sm90TmaWarpSpecializedAdapterINS2D_15DefaultEpilogueIfNS5_IJSB_llEEES2H_NS2C_6thread17LinearCombinationIfLi1EffLNS2I_9ScaleType4KindE0ELNS_15FloatRoundStyleE2EfEENS1_15EpilogueDefaultEEEEEvvEEEEvNT_6ParamsE:
        .type           _ZN7cutlass13device_kernelINS_4gemm6kernel13GemmUniversalIN4cute5tupleIJiiiiEEENS1_10collective13CollectiveMmaINS1_40MainloopSm90TmaGmmaWarpSpecializedSparseILi9ENS5_IJNS4_1CILi1EEESB_SB_EEENS1_32KernelTmaWarpSpecializedPingpongEEENS5_IJNSA_ILi64EEESF_NSA_ILi128EEEEEENS_10bfloat16_tENS5_IJNS4_6LayoutINS5_IJiNS5_IJNSA_ILi2EEEiEEEiEEENS5_IJlNS5_IJSB_SK_EEElEEEEENSJ_INS5_IJNS5_IJNS5_IJNSA_ILi8EEESK_NSA_ILi4EEEEEEiEEENS5_IJNS5_IJNSA_ILi16EEESK_SR_EEEiEEEiEEENS5_IJNS5_IJNS5_IJSG_SU_NSA_ILi2048EEEEEENSA_ILi8192EEEEEENS5_IJNS5_IJSB_NSA_ILi1024EEENSA_ILi32EEEEEElEEElEEEEEEEESI_NS5_IJlSB_lEEENS4_8TiledMMAINS4_8MMA_AtomIJNS4_4SM904GMMA6SPARSE28GMMA_64x64x32_F32BF16BF16_SSILNS1D_5MajorE0ELS1G_0ELNS1D_7ScaleInE1ELS1H_1ELNS1D_9SparseSelE0EEEEEENSJ_ISC_NS5_IJNSA_ILi0EEES1L_S1L_EEEEENS5_IJNS4_10UnderscoreES1O_S1O_EEEEENS4_13SM90_TMA_LOADENS4_14ComposedLayoutINS4_7SwizzleILi3ELi4ELi3EEENS4_25smem_sparse_ptr_flag_bitsILi2ELi16EEENSJ_INS5_IJNS5_IJSB_SQ_EEENS5_IJSK_SF_EEEEEENS5_IJNS5_IJS1L_SG_EEESN_EEEEEEEvNS4_8identityES1R_NS1S_IS1U_NS4_18smem_ptr_flag_bitsILi16EEENSJ_INS5_IJSQ_SF_EEENS5_IJSF_SB_EEEEEEEvS24_EENS_8epilogue10collective6detail29Sm90TmaWarpSpecializedAdapterINS2D_15DefaultEpilogueIfNS5_IJSB_llEEES2H_NS2C_6thread17LinearCombinationIfLi1EffLNS2I_9ScaleType4KindE0ELNS_15FloatRoundStyleE2EfEENS1_15EpilogueDefaultEEEEEvvEEEEvNT_6ParamsE,@function
        .size           _ZN7cutlass13device_kernelINS_4gemm6kernel13GemmUniversalIN4cute5tupleIJiiiiEEENS1_10collective13CollectiveMmaINS1_40MainloopSm90TmaGmmaWarpSpecializedSparseILi9ENS5_IJNS4_1CILi1EEESB_SB_EEENS1_32KernelTmaWarpSpecializedPingpongEEENS5_IJNSA_ILi64EEESF_NSA_ILi128EEEEEENS_10bfloat16_tENS5_IJNS4_6LayoutINS5_IJiNS5_IJNSA_ILi2EEEiEEEiEEENS5_IJlNS5_IJSB_SK_EEElEEEEENSJ_INS5_IJNS5_IJNS5_IJNSA_ILi8EEESK_NSA_ILi4EEEEEEiEEENS5_IJNS5_IJNSA_ILi16EEESK_SR_EEEiEEEiEEENS5_IJNS5_IJNS5_IJSG_SU_NSA_ILi2048EEEEEENSA_ILi8192EEEEEENS5_IJNS5_IJSB_NSA_ILi1024EEENSA_ILi32EEEEEElEEElEEEEEEEESI_NS5_IJlSB_lEEENS4_8TiledMMAINS4_8MMA_AtomIJNS4_4SM904GMMA6SPARSE28GMMA_64x64x32_F32BF16BF16_SSILNS1D_5MajorE0ELS1G_0ELNS1D_7ScaleInE1ELS1H_1ELNS1D_9SparseSelE0EEEEEENSJ_ISC_NS5_IJNSA_ILi0EEES1L_S1L_EEEEENS5_IJNS4_10UnderscoreES1O_S1O_EEEEENS4_13SM90_TMA_LOADENS4_14ComposedLayoutINS4_7SwizzleILi3ELi4ELi3EEENS4_25smem_sparse_ptr_flag_bitsILi2ELi16EEENSJ_INS5_IJNS5_IJSB_SQ_EEENS5_IJSK_SF_EEEEEENS5_IJNS5_IJS1L_SG_EEESN_EEEEEEEvNS4_8identityES1R_NS1S_IS1U_NS4_18smem_ptr_flag_bitsILi16EEENSJ_INS5_IJSQ_SF_EEENS5_IJSF_SB_EEEEEEEvS24_EENS_8epilogue10collective6detail29Sm90TmaWarpSpecializedAdapterINS2D_15DefaultEpilogueIfNS5_IJSB_llEEES2H_NS2C_6thread17LinearCombinationIfLi1EffLNS2I_9ScaleType4KindE0ELNS_15FloatRoundStyleE2EfEENS1_15EpilogueDefaultEEEEEvvEEEEvNT_6ParamsE,(.L_x_135 - _ZN7cutlass13device_kernelINS_4gemm6kernel13GemmUniversalIN4cute5tupleIJiiiiEEENS1_10collective13CollectiveMmaINS1_40MainloopSm90TmaGmmaWarpSpecializedSparseILi9ENS5_IJNS4_1CILi1EEESB_SB_EEENS1_32KernelTmaWarpSpecializedPingpongEEENS5_IJNSA_ILi64EEESF_NSA_ILi128EEEEEENS_10bfloat16_tENS5_IJNS4_6LayoutINS5_IJiNS5_IJNSA_ILi2EEEiEEEiEEENS5_IJlNS5_IJSB_SK_EEElEEEEENSJ_INS5_IJNS5_IJNS5_IJNSA_ILi8EEESK_NSA_ILi4EEEEEEiEEENS5_IJNS5_IJNSA_ILi16EEESK_SR_EEEiEEEiEEENS5_IJNS5_IJNS5_IJSG_SU_NSA_ILi2048EEEEEENSA_ILi8192EEEEEENS5_IJNS5_IJSB_NSA_ILi1024EEENSA_ILi32EEEEEElEEElEEEEEEEESI_NS5_IJlSB_lEEENS4_8TiledMMAINS4_8MMA_AtomIJNS4_4SM904GMMA6SPARSE28GMMA_64x64x32_F32BF16BF16_SSILNS1D_5MajorE0ELS1G_0ELNS1D_7ScaleInE1ELS1H_1ELNS1D_9SparseSelE0EEEEEENSJ_ISC_NS5_IJNSA_ILi0EEES1L_S1L_EEEEENS5_IJNS4_10UnderscoreES1O_S1O_EEEEENS4_13SM90_TMA_LOADENS4_14ComposedLayoutINS4_7SwizzleILi3ELi4ELi3EEENS4_25smem_sparse_ptr_flag_bitsILi2ELi16EEENSJ_INS5_IJNS5_IJSB_SQ_EEENS5_IJSK_SF_EEEEEENS5_IJNS5_IJS1L_SG_EEESN_EEEEEEEvNS4_8identityES1R_NS1S_IS1U_NS4_18smem_ptr_flag_bitsILi16EEENSJ_INS5_IJSQ_SF_EEENS5_IJSF_SB_EEEEEEEvS24_EENS_8epilogue10collective6detail29Sm90TmaWarpSpecializedAdapterINS2D_15DefaultEpilogueIfNS5_IJSB_llEEES2H_NS2C_6thread17LinearCombinationIfLi1EffLNS2I_9ScaleType4KindE0ELNS_15FloatRoundStyleE2EfEENS1_15EpilogueDefaultEEEEEvvEEEEvNT_6ParamsE)
        .other          _ZN7cutlass13device_kernelINS_4gemm6kernel13GemmUniversalIN4cute5tupleIJiiiiEEENS1_10collective13CollectiveMmaINS1_40MainloopSm90TmaGmmaWarpSpecializedSparseILi9ENS5_IJNS4_1CILi1EEESB_SB_EEENS1_32KernelTmaWarpSpecializedPingpongEEENS5_IJNSA_ILi64EEESF_NSA_ILi128EEEEEENS_10bfloat16_tENS5_IJNS4_6LayoutINS5_IJiNS5_IJNSA_ILi2EEEiEEEiEEENS5_IJlNS5_IJSB_SK_EEElEEEEENSJ_INS5_IJNS5_IJNS5_IJNSA_ILi8EEESK_NSA_ILi4EEEEEEiEEENS5_IJNS5_IJNSA_ILi16EEESK_SR_EEEiEEEiEEENS5_IJNS5_IJNS5_IJSG_SU_NSA_ILi2048EEEEEENSA_ILi8192EEEEEENS5_IJNS5_IJSB_NSA_ILi1024EEENSA_ILi32EEEEEElEEElEEEEEEEESI_NS5_IJlSB_lEEENS4_8TiledMMAINS4_8MMA_AtomIJNS4_4SM904GMMA6SPARSE28GMMA_64x64x32_F32BF16BF16_SSILNS1D_5MajorE0ELS1G_0ELNS1D_7ScaleInE1ELS1H_1ELNS1D_9SparseSelE0EEEEEENSJ_ISC_NS5_IJNSA_ILi0EEES1L_S1L_EEEEENS5_IJNS4_10UnderscoreES1O_S1O_EEEEENS4_13SM90_TMA_LOADENS4_14ComposedLayoutINS4_7SwizzleILi3ELi4ELi3EEENS4_25smem_sparse_ptr_flag_bitsILi2ELi16EEENSJ_INS5_IJNS5_IJSB_SQ_EEENS5_IJSK_SF_EEEEEENS5_IJNS5_IJS1L_SG_EEESN_EEEEEEEvNS4_8identityES1R_NS1S_IS1U_NS4_18smem_ptr_flag_bitsILi16EEENSJ_INS5_IJSQ_SF_EEENS5_IJSF_SB_EEEEEEEvS24_EENS_8epilogue10collective6detail29Sm90TmaWarpSpecializedAdapterINS2D_15DefaultEpilogueIfNS5_IJSB_llEEES2H_NS2C_6thread17LinearCombinationIfLi1EffLNS2I_9ScaleType4KindE0ELNS_15FloatRoundStyleE2EfEENS1_15EpilogueDefaultEEEEEvvEEEEvNT_6ParamsE,@"STO_CUDA_ENTRY STV_DEFAULT"
_ZN7cutlass13device_kernelINS_4gemm6kernel13GemmUniversalIN4cute5tupleIJiiiiEEENS1_10collective13CollectiveMmaINS1_40MainloopSm90TmaGmmaWarpSpecializedSparseILi9ENS5_IJNS4_1CILi1EEESB_SB_EEENS1_32KernelTmaWarpSpecializedPingpongEEENS5_IJNSA_ILi64EEESF_NSA_ILi128EEEEEENS_10bfloat16_tENS5_IJNS4_6LayoutINS5_IJiNS5_IJNSA_ILi2EEEiEEEiEEENS5_IJlNS5_IJSB_SK_EEElEEEEENSJ_INS5_IJNS5_IJNS5_IJNSA_ILi8EEESK_NSA_ILi4EEEEEEiEEENS5_IJNS5_IJNSA_ILi16EEESK_SR_EEEiEEEiEEENS5_IJNS5_IJNS5_IJSG_SU_NSA_ILi2048EEEEEENSA_ILi8192EEEEEENS5_IJNS5_IJSB_NSA_ILi1024EEENSA_ILi32EEEEEElEEElEEEEEEEESI_NS5_IJlSB_lEEENS4_8TiledMMAINS4_8MMA_AtomIJNS4_4SM904GMMA6SPARSE28GMMA_64x64x32_F32BF16BF16_SSILNS1D_5MajorE0ELS1G_0ELNS1D_7ScaleInE1ELS1H_1ELNS1D_9SparseSelE0EEEEEENSJ_ISC_NS5_IJNSA_ILi0EEES1L_S1L_EEEEENS5_IJNS4_10UnderscoreES1O_S1O_EEEEENS4_13SM90_TMA_LOADENS4_14ComposedLayoutINS4_7SwizzleILi3ELi4ELi3EEENS4_25smem_sparse_ptr_flag_bitsILi2ELi16EEENSJ_INS5_IJNS5_IJSB_SQ_EEENS5_IJSK_SF_EEEEEENS5_IJNS5_IJS1L_SG_EEESN_EEEEEEEvNS4_8identityES1R_NS1S_IS1U_NS4_18smem_ptr_flag_bitsILi16EEENSJ_INS5_IJSQ_SF_EEENS5_IJSF_SB_EEEEEEEvS24_EENS_8epilogue10collective6detail29Sm90TmaWarpSpecializedAdapterINS2D_15DefaultEpilogueIfNS5_IJSB_llEEES2H_NS2C_6thread17LinearCombinationIfLi1EffLNS2I_9ScaleType4KindE0ELNS_15FloatRoundStyleE2EfEENS1_15EpilogueDefaultEEEEEvvEEEEvNT_6ParamsE:
[----:B------:R-:W-:Y:S01]  /*0000*/  LDC R1, c[0x0][0x28] ;  /* 0x00000a00ff017b82 */ /* 0x000fe20000000800 */
[----:B------:R-:W0:Y:S01]  /*0010*/  S2R R10, SR_TID.X ;  /* 0x00000000000a7919 */ /* 0x000e220000002100 */
[----:B------:R-:W-:Y:S01]  /*0020*/  ELECT P0, URZ, PT ;  /* 0x00000000003f782f */ /* 0x000fe20003800000 */
[----:B------:R-:W-:Y:S01]  /*0030*/  BSSY B0, `(.L_x_0) ;  /* 0x0000012000007945 */ /* 0x000fe20003800000 */
[--C-:B0-----:R-:W-:Y:S02]  /*0040*/  SHF.R.U32.HI R0, RZ, 0x5, R10.reuse ;  /* 0x00000005ff007819 */ /* 0x101fe4000001160a */
[----:B------:R-:W-:-:S03]  /*0050*/  SHF.R.U32.HI R4, RZ, 0x7, R10 ;  /* 0x00000007ff047819 */ /* 0x000fc6000001160a */
[----:B------:R-:W0:Y:S04]  /*0060*/  SHFL.IDX PT, R2, R0, RZ, 0x1f ;  /* 0x00001fff00027589 */ /* 0x000e2800000e0000 */
[----:B------:R1:W2:Y:S01]  /*0070*/  SHFL.IDX PT, R5, R4, RZ, 0x1f ;  /* 0x00001fff04057589 */ /* 0x0002a200000e0000 */
[----:B0-----:R-:W-:-:S13]  /*0080*/  ISETP.NE.OR P0, PT, R2, RZ, !P0 ;  /* 0x000000ff0200720c */ /* 0x001fda0004705670 */
[----:B-12---:R-:W-:Y:S05]  /*0090*/  @P0 BRA `(.L_x_1) ;  /* 0x00000000002c0947 */ /* 0x006fea0003800000 */
[----:B------:R-:W-:Y:S02]  /*00a0*/  ULDC.64 UR4, c[0x0][0x198] ;  /* 0x0000660000047ab9 */ /* 0x000fe40000000a00 */
[----:B------:R-:W-:Y:S02]  /*00b0*/  UIADD3 UR6, UP0, UR4, 0xf0, URZ ;  /* 0x000000f004067890 */ /* 0x000fe4000ff1e03f */
[----:B------:R-:W-:Y:S02]  /*00c0*/  UIADD3 UR8, UP1, UR4, 0x1f0, URZ ;  /* 0x000001f004087890 */ /* 0x000fe4000ff3e03f */
[----:B------:R-:W-:Y:S02]  /*00d0*/  UIADD3 UR4, UP2, UR4, 0x2f0, URZ ;  /* 0x000002f004047890 */ /* 0x000fe4000ff5e03f */
[----:B------:R-:W-:Y:S02]  /*00e0*/  UIADD3.X UR7, URZ, UR5, URZ, UP0, !UPT ;  /* 0x000000053f077290 */ /* 0x000fe400087fe43f */
[----:B------:R-:W-:-:S02]  /*00f0*/  UIADD3.X UR9, URZ, UR5, URZ, UP1, !UPT ;  /* 0x000000053f097290 */ /* 0x000fc40008ffe43f */
[----:B------:R-:W-:-:S05]  /*0100*/  UIADD3.X UR5, URZ, UR5, URZ, UP2, !UPT ;  /* 0x000000053f057290 */ /* 0x000fca00097fe43f */
[----:B------:R0:W-:Y:S02]  /*0110*/  UTMACCTL.PF [UR6] ;  /* 0x00000000060079b9 */ /* 0x0001e40008040000 */
[----:B------:R0:W-:Y:S02]  /*0120*/  UTMACCTL.PF [UR8] ;  /* 0x00000000080079b9 */ /* 0x0001e40008040000 */
[----:B------:R0:W-:Y:S02]  /*0130*/  UTMACCTL.PF [UR4] ;  /* 0x00000000040079b9 */ /* 0x0001e40008040000 */
[----:B0-----:R-:W-:Y:S01]  /*0140*/  NOP ;  /* 0x0000000000007918 */ /* 0x001fe20000000000 */
.L_x_1:
[----:B------:R-:W-:Y:S05]  /*0150*/  BSYNC B0 ;  /* 0x0000000000007941 */ /* 0x000fea0003800000 */
.L_x_0:
[----:B------:R-:W0:Y:S02]  /*0160*/  SHFL.IDX PT, R3, R0, RZ, 0x1f ;  /* 0x00001fff00037589 */ /* 0x000e2400000e0000 */
[----:B0-----:R-:W-:-:S13]  /*0170*/  ISETP.NE.AND P0, PT, R3, RZ, PT ;  /* 0x000000ff0300720c */ /* 0x001fda0003f05270 */
[----:B------:R-:W-:Y:S05]  /*0180*/  @P0 BRA `(.L_x_2) ;  /* 0x00000000008c0947 */ /* 0x000fea0003800000 */
[----:B------:R-:W-:Y:S01]  /*0190*/  ELECT P0, URZ, PT ;  /* 0x00000000003f782f */ /* 0x000fe20003800000 */
[----:B------:R-:W-:-:S12]  /*01a0*/  BSSY B0, `(.L_x_2) ;  /* 0x0000021000007945 */ /* 0x000fd80003800000 */
[----:B------:R-:W-:Y:S05]  /*01b0*/  @!P0 BRA `(.L_x_3) ;  /* 0x00000000007c8947 */ /* 0x000fea0003800000 */
[----:B------:R-:W0:Y:S01]  /*01c0*/  S2UR UR8, SR_CgaCtaId ;  /* 0x00000000000879c3 */ /* 0x000e220000008800 */
[----:B------:R-:W-:Y:S01]  /*01d0*/  UMOV UR4, 0x400 ;  /* 0x0000040000047882 */ /* 0x000fe20000000000 */
[----:B------:R-:W-:Y:S01]  /*01e0*/  UMOV UR5, 0x1 ;  /* 0x0000000100057882 */ /* 0x000fe20000000000 */
[----:B------:R-:W-:Y:S02]  /*01f0*/  UMOV UR6, 0x80 ;  /* 0x0000008000067882 */ /* 0x000fe40000000000 */
[----:B------:R-:W-:-:S04]  /*0200*/  UIADD3 UR6, -UR6, 0x100000, URZ ;  /* 0x0010000006067890 */ /* 0x000fc8000fffe13f */
[----:B------:R-:W-:Y:S02]  /*0210*/  USHF.L.U32 UR7, UR6, 0xb, URZ ;  /* 0x0000000b06077899 */ /* 0x000fe4000800063f */
[----:B------:R-:W-:Y:S02]  /*0220*/  USHF.L.U32 UR6, UR6, 0x1, URZ ;  /* 0x0000000106067899 */ /* 0x000fe4000800063f */
[----:B0-----:R-:W-:Y:S02]  /*0230*/  ULEA UR8, UR8, UR4, 0x18 ;  /* 0x0000000408087291 */ /* 0x001fe4000f8ec03f */
[----:B------:R-:W-:-:S04]  /*0240*/  UIADD3 UR4, -UR5, 0x100000, URZ ;  /* 0x0010000005047890 */ /* 0x000fc8000fffe13f */
[----:B------:R-:W-:Y:S02]  /*0250*/  USHF.L.U32 UR5, UR4, 0xb, URZ ;  /* 0x0000000b04057899 */ /* 0x000fe4000800063f */
[----:B------:R-:W-:Y:S01]  /*0260*/  USHF.L.U32 UR4, UR4, 0x1, URZ ;  /* 0x0000000104047899 */ /* 0x000fe2000800063f */
[----:B------:R-:W0:Y:S11]  /*0270*/  FENCE.VIEW.ASYNC.S ;  /* 0x00000000000073c6 */ /* 0x000e360000000000 */
[----:B0-----:R0:W1:Y:S01]  /*0280*/  SYNCS.EXCH.64 URZ, [UR8], UR4 ;  /* 0x00000004083f75b2 */ /* 0x0010620008000100 */
[----:B------:R0:W2:Y:S01]  /*0290*/  SYNCS.EXCH.64 URZ, [UR8+0x48], UR6 ;  /* 0x00004806083f75b2 */ /* 0x0000a20008000100 */
[----:B------:R0:W3:Y:S01]  /*02a0*/  SYNCS.EXCH.64 URZ, [UR8+0x8], UR4 ;  /* 0x00000804083f75b2 */ /* 0x0000e20008000100 */
[----:B------:R0:W4:Y:S01]  /*02b0*/  SYNCS.EXCH.64 URZ, [UR8+0x50], UR6 ;  /* 0x00005006083f75b2 */ /* 0x0001220008000100 */
[----:B------:R0:W0:Y:S01]  /*02c0*/  SYNCS.EXCH.64 URZ, [UR8+0x10], UR4 ;  /* 0x00001004083f75b2 */ /* 0x0000220008000100 */
        /* <DEDUP_REMOVED lines=13> */
[----:B------:R-:W-:Y:S01]  /*03a0*/  NOP ;  /* 0x0000000000007918 */ /* 0x000fe20000000000 */
.L_x_3:
[----:B0-----:R-:W-:Y:S05]  /*03b0*/  BSYNC B0 ;  /* 0x0000000000007941 */ /* 0x001fea0003800000 */
.L_x_2:
[----:B------:R-:W0:Y:S01]  /*03c0*/  SHFL.IDX PT, R6, R0, RZ, 0x1f ;  /* 0x00001fff00067589 */ /* 0x000e2200000e0000 */
[----:B------:R-:W-:Y:S01]  /*03d0*/  ELECT P0, URZ, PT ;  /* 0x00000000003f782f */ /* 0x000fe20003800000 */
[----:B------:R-:W-:Y:S01]  /*03e0*/  NOP ;  /* 0x0000000000007918 */ /* 0x000fe20000000000 */
[----:B------:R-:W-:Y:S01]  /*03f0*/  ELECT P1, URZ, PT ;  /* 0x00000000003f782f */ /* 0x000fe20003820000 */
[----:B------:R-:W5:Y:S01]  /*0400*/  SHFL.IDX PT, R3, R0, RZ, 0x1f ;  /* 0x00001fff00037589 */ /* 0x000f6200000e0000 */
[----:B------:R-:W-:Y:S01]  /*0410*/  UMOV UR4, 0x20 ;  /* 0x0000002000047882 */ /* 0x000fe20000000000 */
[----:B------:R-:W-:Y:S01]  /*0420*/  UMOV UR11, 0x80 ;  /* 0x00000080000b7882 */ /* 0x000fe20000000000 */
[----:B------:R-:W-:Y:S01]  /*0430*/  NOP ;  /* 0x0000000000007918 */ /* 0x000fe20000000000 */
[----:B------:R-:W1:Y:S01]  /*0440*/  SHFL.IDX PT, R4, R4, RZ, 0x1f ;  /* 0x00001fff04047589 */ /* 0x000e6200000e0000 */
[C---:B------:R-:W-:Y:S01]  /*0450*/  VIADD R33, R5.reuse, 0xffffffff ;  /* 0xffffffff05217836 */ /* 0x040fe20000000000 */
[----:B------:R-:W-:Y:S01]  /*0460*/  ULDC.64 UR16, c[0x0][0x208] ;  /* 0x0000820000107ab9 */ /* 0x000fe20000000a00 */
[----:B------:R-:W-:-:S03]  /*0470*/  ISETP.NE.AND P2, PT, R5, RZ, PT ;  /* 0x000000ff0500720c */ /* 0x000fc60003f45270 */
[----:B------:R-:W-:Y:S02]  /*0480*/  ISETP.GE.U32.AND P3, PT, R33, 0x2, PT ;  /* 0x000000022100780c */ /* 0x000fe40003f66070 */
[----:B0-----:R-:W-:Y:S02]  /*0490*/  ISETP.NE.OR P0, PT, R6, RZ, !P0 ;  /* 0x000000ff0600720c */ /* 0x001fe40004705670 */
[----:B-----5:R-:W-:Y:S02]  /*04a0*/  ISETP.NE.OR P1, PT, R3, RZ, !P1 ;  /* 0x000000ff0300720c */ /* 0x020fe40004f25670 */
[----:B------:R-:W-:Y:S02]  /*04b0*/  SHF.R.S32.HI R3, RZ, 0x1f, R2 ;  /* 0x0000001fff037819 */ /* 0x000fe40000011402 */
[----:B-1----:R-:W-:Y:S02]  /*04c0*/  R2UR UR12, R4 ;  /* 0x00000000040c72ca */ /* 0x002fe400000e0000 */
[----:B------:R-:W-:-:S05]  /*04d0*/  LEA.HI R3, R3, R2, RZ, 0x2 ;  /* 0x0000000203037211 */ /* 0x000fca00078f10ff */
[----:B------:R-:W-:Y:S01]  /*04e0*/  VOTEU.ALL UP0, P0 ;  /* 0x00000000003f7886 */ /* 0x000fe20000000000 */
[----:B------:R-:W-:Y:S01]  /*04f0*/  LOP3.LUT R3, R3, 0xfffffffc, RZ, 0xc0, !PT ;  /* 0xfffffffc03037812 */ /* 0x000fe200078ec0ff */
[----:B------:R-:W-:-:S03]  /*0500*/  VOTEU.ALL UP1, P1 ;  /* 0x00000000003f7886 */ /* 0x000fc60000820000 */
[----:B------:R-:W0:Y:S01]  /*0510*/  @!UP0 S2UR UR7, SR_CgaCtaId ;  /* 0x00000000000789c3 */ /* 0x000e220000008800 */
[----:B------:R-:W-:Y:S01]  /*0520*/  @!UP0 UMOV UR6, 0x400 ;  /* 0x0000040000068882 */ /* 0x000fe20000000000 */
[----:B------:R-:W-:-:S04]  /*0530*/  @!UP0 UIADD3 UR4, -UR4, 0x100000, URZ ;  /* 0x0010000004048890 */ /* 0x000fc8000fffe13f */
[----:B------:R-:W-:Y:S02]  /*0540*/  @!UP0 USHF.L.U32 UR5, UR4, 0xb, URZ ;  /* 0x0000000b04058899 */ /* 0x000fe4000800063f */
[----:B------:R-:W-:Y:S01]  /*0550*/  @!UP0 USHF.L.U32 UR4, UR4, 0x1, URZ ;  /* 0x0000000104048899 */ /* 0x000fe2000800063f */
[----:B------:R-:W-:Y:S01]  /*0560*/  IMAD.IADD R20, R2, 0x1, -R3 ;  /* 0x0000000102147824 */ /* 0x000fe200078e0a03 */
[----:B------:R-:W-:Y:S01]  /*0570*/  @!UP1 UMOV UR9, 0x400 ;  /* 0x0000040000099882 */ /* 0x000fe20000000000 */
[----:B------:R-:W-:Y:S01]  /*0580*/  VOTEU.ALL UP2, P1 ;  /* 0x00000000003f7886 */ /* 0x000fe20000840000 */
[----:B------:R-:W-:Y:S01]  /*0590*/  VOTEU.ALL UP3, P1 ;  /* 0x00000000003f7886 */ /* 0x000fe20000860000 */
[----:B------:R-:W-:Y:S01]  /*05a0*/  VOTEU.ALL UP4, P1 ;  /* 0x00000000003f7886 */ /* 0x000fe20000880000 */
[----:B------:R-:W1:Y:S01]  /*05b0*/  @!UP1 S2UR UR10, SR_CgaCtaId ;  /* 0x00000000000a99c3 */ /* 0x000e620000008800 */
[----:B------:R-:W-:Y:S01]  /*05c0*/  VOTEU.ALL UP5, P1 ;  /* 0x00000000003f7886 */ /* 0x000fe200008a0000 */
[----:B------:R-:W-:-:S04]  /*05d0*/  SHF.R.S32.HI R3, RZ, 0x1f, R10 ;  /* 0x0000001fff037819 */ /* 0x000fc8000001140a */
[----:B------:R-:W-:-:S04]  /*05e0*/  LEA.HI R3, R3, R10, RZ, 0x7 ;  /* 0x0000000a03037211 */ /* 0x000fc800078f38ff */
[----:B------:R-:W-:-:S05]  /*05f0*/  LOP3.LUT R3, R3, 0xffffff80, RZ, 0xc0, !PT ;  /* 0xffffff8003037812 */ /* 0x000fca00078ec0ff */
[----:B------:R-:W-:Y:S01]  /*0600*/  IMAD.IADD R11, R10, 0x1, -R3 ;  /* 0x000000010a0b7824 */ /* 0x000fe200078e0a03 */
[----:B0-----:R-:W-:Y:S02]  /*0610*/  @!UP0 ULEA UR8, UR7, UR6, 0x18 ;  /* 0x0000000607088291 */ /* 0x001fe4000f8ec03f */
[----:B------:R-:W-:-:S04]  /*0620*/  @!UP1 UIADD3 UR6, -UR11, 0x100000, URZ ;  /* 0x001000000b069890 */ /* 0x000fc8000fffe13f */
[----:B------:R-:W-:Y:S02]  /*0630*/  @!UP1 USHF.L.U32 UR7, UR6, 0xb, URZ ;  /* 0x0000000b06079899 */ /* 0x000fe4000800063f */
[----:B------:R-:W-:Y:S01]  /*0640*/  @!UP1 USHF.L.U32 UR6, UR6, 0x1, URZ ;  /* 0x0000000106069899 */ /* 0x000fe2000800063f */
[----:B------:R-:W-:Y:S01]  /*0650*/  VOTEU.ALL UP0, P0 ;  /* 0x00000000003f7886 */ /* 0x000fe20000000000 */
[----:B-1----:R-:W-:Y:S01]  /*0660*/  @!UP1 ULEA UR9, UR10, UR9, 0x18 ;  /* 0x000000090a099291 */ /* 0x002fe2000f8ec03f */
[----:B------:R-:W-:Y:S02]  /*0670*/  VOTEU.ALL UP1, P0 ;  /* 0x00000000003f7886 */ /* 0x000fe40000020000 */
[----:B------:R-:W-:Y:S01]  /*0680*/  ULDC.64 UR10, c[0x0][0x698] ;  /* 0x0001a600000a7ab9 */ /* 0x000fe20000000a00 */
[----:B------:R-:W-:Y:S01]  /*0690*/  ISETP.NE.AND P0, PT, R20, 0x3, PT ;  /* 0x000000031400780c */ /* 0x000fe20003f05270 */
[----:B------:R-:W0:Y:S02]  /*06a0*/  FENCE.VIEW.ASYNC.S ;  /* 0x00000000000073c6 */ /* 0x000e240000000000 */
[----:B0-----:R0:W2:Y:S01]  /*06b0*/  @!UP0 SYNCS.EXCH.64 URZ, [UR8+0xc0], UR4 ;  /* 0x0000c004083f85b2 */ /* 0x0010a20008000100 */
[----:B------:R-:W-:-:S02]  /*06c0*/  ISETP.NE.U32.AND P1, PT, RZ, UR10, PT ;  /* 0x0000000aff007c0c */ /* 0x000fc4000bf25070 */
[----:B------:R-:W-:Y:S02]  /*06d0*/  ISETP.EQ.OR P0, PT, R20, RZ, !P0 ;  /* 0x000000ff1400720c */ /* 0x000fe40004702670 */
[----:B------:R-:W-:Y:S02]  /*06e0*/  ISETP.NE.AND.EX P1, PT, RZ, UR11, PT, P1 ;  /* 0x0000000bff007c0c */ /* 0x000fe4000bf25310 */
[----:B------:R-:W-:-:S04]  /*06f0*/  ISETP.EQ.AND P0, PT, R5, RZ, P0 ;  /* 0x000000ff0500720c */ /* 0x000fc80000702270 */
[----:B------:R-:W-:-:S04]  /*0700*/  SEL R7, RZ, 0x1, !P0 ;  /* 0x00000001ff077807 */ /* 0x000fc80004000000 */
[----:B------:R-:W-:Y:S01]  /*0710*/  SEL R7, R7, 0x2, P3 ;  /* 0x0000000207077807 */ /* 0x000fe20001800000 */
[----:B------:R0:W2:Y:S01]  /*0720*/  @!UP1 SYNCS.EXCH.64 URZ, [UR8+0xc8], UR4 ;  /* 0x0000c804083f95b2 */ /* 0x0000a20008000100 */
[----:B------:R-:W-:Y:S01]  /*0730*/  NOP ;  /* 0x0000000000007918 */ /* 0x000fe20000000000 */
[----:B------:R0:W2:Y:S01]  /*0740*/  @!UP2 SYNCS.EXCH.64 URZ, [UR9+0xa0], UR6 ;  /* 0x0000a006093fa5b2 */ /* 0x0000a20008000100 */
[----:B------:R0:W2:Y:S01]  /*0750*/  @!UP3 SYNCS.EXCH.64 URZ, [UR9+0xa8], UR6 ;  /* 0x0000a806093fb5b2 */ /* 0x0000a20008000100 */
[----:B------:R0:W2:Y:S01]  /*0760*/  @!UP4 SYNCS.EXCH.64 URZ, [UR9+0xb0], UR6 ;  /* 0x0000b006093fc5b2 */ /* 0x0000a20008000100 */
[----:B------:R0:W2:Y:S01]  /*0770*/  @!UP5 SYNCS.EXCH.64 URZ, [UR9+0xb8], UR6 ;  /* 0x0000b806093fd5b2 */ /* 0x0000a20008000100 */
[----:B------:R-:W-:Y:S01]  /*0780*/  NOP ;  /* 0x0000000000007918 */ /* 0x000fe20000000000 */
[----:B--234-:R-:W-:Y:S06]  /*0790*/  BAR.SYNC.DEFER_BLOCKING 0x0 ;  /* 0x0000000000007b1d */ /* 0x01cfec0000010000 */
[----:B0-----:R-:W-:Y:S05]  /*07a0*/  @!P1 BRA `(.L_x_4) ;  /* 0x00000000001c9947 */ /* 0x001fea0003800000 */
[----:B------:R-:W0:Y:S02]  /*07b0*/  LDC.64 R2, c[0x0][0x698] ;  /* 0x0001a600ff027b82 */ /* 0x000e240000000a00 */
[----:B0-----:R-:W2:Y:S02]  /*07c0*/  LDG.E.64 R2, desc[UR16][R2.64] ;  /* 0x0000001002027981 */ /* 0x001ea4000c1e1b00 */
[----:B--2---:R-:W-:-:S04]  /*07d0*/  ISETP.NE.U32.AND P0, PT, R2, RZ, PT ;  /* 0x000000ff0200720c */ /* 0x004fc80003f05070 */
[----:B------:R-:W-:-:S13]  /*07e0*/  ISETP.NE.AND.EX P0, PT, R3, RZ, PT, P0 ;  /* 0x000000ff0300720c */ /* 0x000fda0003f05300 */
[----:B------:R-:W-:Y:S05]  /*07f0*/  @!P0 BRA `(.L_x_4) ;  /* 0x0000000000088947 */ /* 0x000fea0003800000 */
[----:B------:R2:W5:Y:S01]  /*0800*/  LD.E R12, desc[UR16][R2.64] ;  /* 0x00000010020c7980 */ /* 0x000562000c101900 */
[----:B------:R-:W-:Y:S05]  /*0810*/  BRA `(.L_x_5) ;  /* 0x0000000000207947 */ /* 0x000fea0003800000 */
.L_x_4:
[----:B------:R-:W-:Y:S02]  /*0820*/  ULDC.64 UR4, c[0x0][0x688] ;  /* 0x0001a20000047ab9 */ /* 0x000fe40000000a00 */
[----:B------:R-:W-:-:S04]  /*0830*/  ISETP.NE.U32.AND P0, PT, RZ, UR4, PT ;  /* 0x00000004ff007c0c */ /* 0x000fc8000bf05070 */
[----:B------:R-:W-:-:S13]  /*0840*/  ISETP.NE.AND.EX P0, PT, RZ, UR5, PT, P0 ;  /* 0x00000005ff007c0c */ /* 0x000fda000bf05300 */
[----:B------:R-:W-:Y:S05]  /*0850*/  @!P0 BRA `(.L_x_6) ;  /* 0x00000000000c8947 */ /* 0x000fea0003800000 */
[----:B------:R-:W0:Y:S02]  /*0860*/  LDC.64 R12, c[0x0][0x688] ;  /* 0x0001a200ff0c7b82 */ /* 0x000e240000000a00 */
[----:B0-----:R0:W5:Y:S01]  /*0870*/  LDG.E R12, desc[UR16][R12.64] ;  /* 0x000000100c0c7981 */ /* 0x001162000c1e1900 */
[----:B------:R-:W-:Y:S05]  /*0880*/  BRA `(.L_x_5) ;  /* 0x0000000000047947 */ /* 0x000fea0003800000 */
.L_x_6:
[----:B------:R-:W1:Y:S02]  /*0890*/  LDC R12, c[0x0][0x680] ;  /* 0x0001a000ff0c7b82 */ /* 0x000e640000000800 */
.L_x_5:
[----:B------:R-:W-:Y:S02]  /*08a0*/  ULDC.64 UR4, c[0x0][0x6a0] ;  /* 0x0001a80000047ab9 */ /* 0x000fe40000000a00 */
[----:B------:R-:W-:-:S04]  /*08b0*/  ISETP.NE.U32.AND P0, PT, RZ, UR4, PT ;  /* 0x00000004ff007c0c */ /* 0x000fc8000bf05070 */
[----:B------:R-:W-:-:S13]  /*08c0*/  ISETP.NE.AND.EX P0, PT, RZ, UR5, PT, P0 ;  /* 0x00000005ff007c0c */ /* 0x000fda000bf05300 */
[----:B------:R-:W-:Y:S05]  /*08d0*/  @!P0 BRA `(.L_x_7) ;  /* 0x00000000001c8947 */ /* 0x000fea0003800000 */
[----:B--2---:R-:W2:Y:S02]  /*08e0*/  LDC.64 R2, c[0x0][0x6a0] ;  /* 0x0001a800ff027b82 */ /* 0x004ea40000000a00 */
[----:B--2---:R-:W2:Y:S02]  /*08f0*/  LDG.E.64 R2, desc[UR16][R2.64] ;  /* 0x0000001002027981 */ /* 0x004ea4000c1e1b00 */
[----:B--2---:R-:W-:-:S04]  /*0900*/  ISETP.NE.U32.AND P0, PT, R2, RZ, PT ;  /* 0x000000ff0200720c */ /* 0x004fc80003f05070 */
[----:B------:R-:W-:-:S13]  /*0910*/  ISETP.NE.AND.EX P0, PT, R3, RZ, PT, P0 ;  /* 0x000000ff0300720c */ /* 0x000fda0003f05300 */
[----:B------:R-:W-:Y:S05]  /*0920*/  @!P0 BRA `(.L_x_7) ;  /* 0x0000000000088947 */ /* 0x000fea0003800000 */
[----:B0-----:R4:W5:Y:S01]  /*0930*/  LD.E R13, desc[UR16][R2.64] ;  /* 0x00000010020d7980 */ /* 0x001962000c101900 */
[----:B------:R-:W-:Y:S05]  /*0940*/  BRA `(.L_x_8) ;  /* 0x0000000000207947 */ /* 0x000fea0003800000 */
.L_x_7:
[----:B------:R-:W-:Y:S02]  /*0950*/  ULDC.64 UR4, c[0x0][0x690] ;  /* 0x0001a40000047ab9 */ /* 0x000fe40000000a00 */
[----:B------:R-:W-:-:S04]  /*0960*/  ISETP.NE.U32.AND P0, PT, RZ, UR4, PT ;  /* 0x00000004ff007c0c */ /* 0x000fc8000bf05070 */
[----:B------:R-:W-:-:S13]  /*0970*/  ISETP.NE.AND.EX P0, PT, RZ, UR5, PT, P0 ;  /* 0x00000005ff007c0c */ /* 0x000fda000bf05300 */
[----:B------:R-:W-:Y:S05]  /*0980*/  @!P0 BRA `(.L_x_9) ;  /* 0x00000000000c8947 */ /* 0x000fea0003800000 */
[----:B--2---:R-:W0:Y:S02]  /*0990*/  LDC.64 R2, c[0x0][0x690] ;  /* 0x0001a400ff027b82 */ /* 0x004e240000000a00 */
[----:B0-----:R3:W5:Y:S01]  /*09a0*/  LDG.E R13, desc[UR16][R2.64] ;  /* 0x00000010020d7981 */ /* 0x001762000c1e1900 */
[----:B------:R-:W-:Y:S05]  /*09b0*/  BRA `(.L_x_8) ;  /* 0x0000000000047947 */ /* 0x000fea0003800000 */
.L_x_9:
[----:B0-----:R-:W0:Y:S02]  /*09c0*/  LDC R13, c[0x0][0x684] ;  /* 0x0001a100ff0d7b82 */ /* 0x001e240000000800 */
.L_x_8:
[----:B------:R-:W1:Y:S01]  /*09d0*/  LDC R0, c[0x0][0x75c] ;  /* 0x0001d700ff007b82 */ /* 0x000e620000000800 */
[----:B------:R-:W2:Y:S01]  /*09e0*/  S2R R21, SR_CTAID.Y ;  /* 0x0000000000157919 */ /* 0x000ea20000002600 */
[----:B------:R-:W-:Y:S01]  /*09f0*/  ULDC UR8, c[0x0][0x604] ;  /* 0x0001810000087ab9 */ /* 0x000fe20000000800 */
[----:B------:R-:W-:Y:S01]  /*0a00*/  ISETP.NE.AND P0, PT, R5, 0x2, PT ;  /* 0x000000020500780c */ /* 0x000fe20003f05270 */
[----:B------:R-:W-:Y:S01]  /*0a10*/  UIADD3 UR8, UR8, 0x3f, URZ ;  /* 0x0000003f08087890 */ /* 0x000fe2000fffe03f */
[----:B------:R-:W0:Y:S01]  /*0a20*/  S2R R14, SR_CTAID.X ;  /* 0x00000000000e7919 */ /* 0x000e220000002500 */
[----:B------:R-:W-:Y:S01]  /*0a30*/  UMOV UR4, URZ ;  /* 0x0000003f00047c82 */ /* 0x000fe20008000000 */
[----:B------:R-:W-:Y:S01]  /*0a40*/  UMOV UR5, URZ ;  /* 0x0000003f00057c82 */ /* 0x000fe20008000000 */
[----:B------:R-:W-:Y:S01]  /*0a50*/  USHF.R.S32.HI UR9, URZ, 0x1f, UR8 ;  /* 0x0000001f3f097899 */ /* 0x000fe20008011408 */
[----:B------:R-:W-:-:S03]  /*0a60*/  ULDC.64 UR10, c[0x0][0x750] ;  /* 0x0001d400000a7ab9 */ /* 0x000fc60000000a00 */
[----:B------:R-:W-:Y:S01]  /*0a70*/  ULEA.HI UR9, UR9, UR8, URZ, 0x6 ;  /* 0x0000000809097291 */ /* 0x000fe2000f8f303f */
[----:B-1----:R-:W-:-:S13]  /*0a80*/  ISETP.NE.AND P3, PT, R0, 0x1, PT ;  /* 0x000000010000780c */ /* 0x002fda0003f65270 */
[----:B------:R-:W0:Y:S01]  /*0a90*/  @P3 LDC R15, c[0x0][0x10] ;  /* 0x00000400ff0f3b82 */ /* 0x000e220000000800 */
[----:B--234-:R-:W-:Y:S02]  /*0aa0*/  @P3 IMAD.MOV.U32 R2, RZ, RZ, R21 ;  /* 0x000000ffff023224 */ /* 0x01cfe400078e0015 */
[----:B------:R-:W-:Y:S02]  /*0ab0*/  @P3 IMAD.MOV.U32 R3, RZ, RZ, RZ ;  /* 0x000000ffff033224 */ /* 0x000fe400078e00ff */
[----:B------:R-:W-:-:S03]  /*0ac0*/  @P3 IMAD.MOV.U32 R5, RZ, RZ, RZ ;  /* 0x000000ffff053224 */ /* 0x000fc600078e00ff */
[----:B------:R-:W1:Y:S01]  /*0ad0*/  @!P3 LDC R9, c[0x0][0xc] ;  /* 0x00000300ff09bb82 */ /* 0x000e620000000800 */
[----:B------:R-:W-:Y:S01]  /*0ae0*/  ULDC UR6, c[0x0][0xc] ;  /* 0x0000030000067ab9 */ /* 0x000fe20000000800 */
[----:B------:R-:W-:Y:S02]  /*0af0*/  ULDC UR7, c[0x0][0x10] ;  /* 0x0000040000077ab9 */ /* 0x000fe40000000800 */
[----:B------:R-:W-:-:S04]  /*0b00*/  UIMAD.WIDE.U32 UR6, UR6, UR7, URZ ;  /* 0x00000007060672a5 */ /* 0x000fc8000f8e003f */
[----:B------:R-:W2:Y:S01]  /*0b10*/  LDC R8, c[0x0][0x14] ;  /* 0x00000500ff087b82 */ /* 0x000ea20000000800 */
[----:B0-----:R-:W-:-:S04]  /*0b20*/  @P3 IMAD.WIDE.U32 R2, R14, R15, R2 ;  /* 0x0000000f0e023225 */ /* 0x001fc800078e0002 */
[----:B------:R-:W-:Y:S02]  /*0b30*/  IMAD.MOV.U32 R15, RZ, RZ, RZ ;  /* 0x000000ffff0f7224 */ /* 0x000fe400078e00ff */
[----:B------:R-:W-:Y:S02]  /*0b40*/  @P3 IMAD.IADD R3, R3, 0x1, R5 ;  /* 0x0000000103033824 */ /* 0x000fe400078e0205 */
[----:B-1----:R-:W-:-:S04]  /*0b50*/  @!P3 IMAD.WIDE.U32 R4, R9, R21, R14 ;  /* 0x000000150904b225 */ /* 0x002fc800078e000e */
[----:B------:R-:W-:Y:S02]  /*0b60*/  @!P3 IMAD.MOV.U32 R2, RZ, RZ, R4 ;  /* 0x000000ffff02b224 */ /* 0x000fe400078e0004 */
[----:B------:R-:W-:Y:S02]  /*0b70*/  @!P3 IMAD.MOV.U32 R3, RZ, RZ, R5 ;  /* 0x000000ffff03b224 */ /* 0x000fe400078e0005 */
[C---:B--2---:R-:W-:Y:S02]  /*0b80*/  IMAD R17, R8.reuse, UR7, RZ ;  /* 0x0000000708117c24 */ /* 0x044fe4000f8e02ff */
[----:B------:R-:W-:Y:S01]  /*0b90*/  IMAD.WIDE.U32 R8, R8, UR6, RZ ;  /* 0x0000000608087c25 */ /* 0x000fe2000f8e00ff */
[----:B------:R-:W-:-:S03]  /*0ba0*/  USHF.R.S32.HI UR6, URZ, 0x6, UR9 ;  /* 0x000000063f067899 */ /* 0x000fc60008011409 */
[----:B------:R-:W-:Y:S01]  /*0bb0*/  IMAD.IADD R0, R9, 0x1, R17 ;  /* 0x0000000109007824 */ /* 0x000fe200078e0211 */
[----:B------:R-:W-:Y:S08]  /*0bc0*/  @P0 BRA `(.L_x_10) ;  /* 0x0000000000200947 */ /* 0x000ff00003800000 */
[----:B------:R-:W-:Y:S01]  /*0bd0*/  UISETP.GE.U32.AND UP0, UPT, UR6, 0x9, UPT ;  /* 0x000000090600788c */ /* 0x000fe2000bf06070 */
[----:B------:R-:W-:Y:S01]  /*0be0*/  IADD3 R2, P0, R2, R8, RZ ;  /* 0x0000000802027210 */ /* 0x000fe20007f1e0ff */
[----:B------:R-:W-:-:S04]  /*0bf0*/  UIMAD.WIDE.U32 UR4, UR6, 0x38e38e39, URZ ;  /* 0x38e38e39060478a5 */ /* 0x000fc8000f8e003f */
[----:B------:R-:W-:Y:S01]  /*0c00*/  USHF.R.U32.HI UR4, URZ, 0x1, UR5 ;  /* 0x000000013f047899 */ /* 0x000fe20008011605 */
[----:B------:R-:W-:Y:S02]  /*0c10*/  IMAD.X R3, R0, 0x1, R3, P0 ;  /* 0x0000000100037824 */ /* 0x000fe400000e0603 */
[----:B------:R-:W-:Y:S02]  /*0c20*/  UMOV UR5, URZ ;  /* 0x0000003f00057c82 */ /* 0x000fe40008000000 */
[----:B------:R-:W-:Y:S02]  /*0c30*/  @UP0 ULOP3.LUT UR5, UR4, 0x1, URZ, 0xc0, !UPT ;  /* 0x0000000104050892 */ /* 0x000fe4000f8ec03f */
[----:B------:R-:W-:-:S12]  /*0c40*/  UIMAD UR4, UR4, -0x9, UR6 ;  /* 0xfffffff7040478a4 */ /* 0x000fd8000f8e0206 */
.L_x_10:
[----:B------:R-:W-:Y:S01]  /*0c50*/  ISETP.GE.U32.AND P0, PT, R2, UR10, PT ;  /* 0x0000000a02007c0c */ /* 0x000fe2000bf06070 */
[----:B------:R-:W-:Y:S01]  /*0c60*/  IMAD.MOV.U32 R6, RZ, RZ, -0x1 ;  /* 0xffffffffff067424 */ /* 0x000fe200078e00ff */
[----:B------:R-:W-:Y:S01]  /*0c70*/  PRMT R16, RZ, 0x7610, R16 ;  /* 0x00007610ff107816 */ /* 0x000fe20000000010 */
[----:B------:R-:W-:Y:S01]  /*0c80*/  IMAD.MOV.U32 R4, RZ, RZ, -0x1 ;  /* 0xffffffffff047424 */ /* 0x000fe200078e00ff */
[----:B------:R-:W-:Y:S01]  /*0c90*/  ISETP.GE.U32.AND.EX P0, PT, R3, UR11, PT, P0 ;  /* 0x0000000b03007c0c */ /* 0x000fe2000bf06100 */
[----:B------:R-:W-:-:S12]  /*0ca0*/  IMAD.MOV.U32 R5, RZ, RZ, -0x1 ;  /* 0xffffffffff057424 */ /* 0x000fd800078e00ff */
[----:B------:R-:W-:Y:S05]  /*0cb0*/  @P0 BRA `(.L_x_11) ;  /* 0x00000004005c0947 */ /* 0x000fea0003800000 */
[----:B------:R-:W0:Y:S01]  /*0cc0*/  LDC.64 R24, c[0x0][0x728] ;  /* 0x0001ca00ff187b82 */ /* 0x000e220000000a00 */
[----:B------:R-:W-:Y:S02]  /*0cd0*/  IMAD.MOV.U32 R4, RZ, RZ, R2 ;  /* 0x000000ffff047224 */ /* 0x000fe400078e0002 */
[----:B------:R-:W-:-:S05]  /*0ce0*/  IMAD.MOV.U32 R5, RZ, RZ, R3 ;  /* 0x000000ffff057224 */ /* 0x000fca00078e0003 */
[----:B------:R-:W1:Y:S08]  /*0cf0*/  LDC R6, c[0x0][0x730] ;  /* 0x0001cc00ff067b82 */ /* 0x000e700000000800 */
[----:B------:R-:W2:Y:S01]  /*0d00*/  LDC.64 R26, c[0x0][0x720] ;  /* 0x0001c800ff1a7b82 */ /* 0x000ea20000000a00 */
[----:B0-----:R-:W-:-:S04]  /*0d10*/  ISETP.NE.U32.AND P0, PT, R24, RZ, PT ;  /* 0x000000ff1800720c */ /* 0x001fc80003f05070 */
[----:B------:R-:W-:-:S13]  /*0d20*/  ISETP.NE.AND.EX P0, PT, R25, RZ, PT, P0 ;  /* 0x000000ff1900720c */ /* 0x000fda0003f05300 */
[----:B-12---:R-:W-:Y:S05]  /*0d30*/  @!P0 BRA `(.L_x_12) ;  /* 0x0000000000288947 */ /* 0x006fea0003800000 */
[----:B------:R-:W0:Y:S02]  /*0d40*/  LDC R19, c[0x0][0x734] ;  /* 0x0001cd00ff137b82 */ /* 0x000e240000000800 */
[----:B0-----:R-:W-:-:S05]  /*0d50*/  IADD3 R19, P0, R2, R19, RZ ;  /* 0x0000001302137210 */ /* 0x001fca0007f1e0ff */
[----:B------:R-:W-:-:S04]  /*0d60*/  IMAD.X R23, RZ, RZ, R3, P0 ;  /* 0x000000ffff177224 */ /* 0x000fc800000e0603 */
[----:B------:R-:W-:-:S04]  /*0d70*/  IMAD.WIDE.U32 R4, R23, R24, RZ ;  /* 0x0000001817047225 */ /* 0x000fc800078e00ff */
[----:B------:R-:W-:-:S04]  /*0d80*/  IMAD.WIDE.U32 R16, P0, R19, R25, R4 ;  /* 0x0000001913107225 */ /* 0x000fc80007800004 */
[----:B------:R-:W-:-:S04]  /*0d90*/  IMAD.WIDE.U32 R4, R19, R24, RZ ;  /* 0x0000001813047225 */ /* 0x000fc800078e00ff */
[----:B------:R-:W-:Y:S01]  /*0da0*/  IMAD.X R19, RZ, RZ, RZ, P0 ;  /* 0x000000ffff137224 */ /* 0x000fe200000e06ff */
[----:B------:R-:W-:Y:S01]  /*0db0*/  IADD3 RZ, P0, R5, R16, RZ ;  /* 0x0000001005ff7210 */ /* 0x000fe20007f1e0ff */
[----:B------:R-:W-:-:S04]  /*0dc0*/  IMAD.MOV.U32 R18, RZ, RZ, R17 ;  /* 0x000000ffff127224 */ /* 0x000fc800078e0011 */
[----:B------:R-:W-:-:S08]  /*0dd0*/  IMAD.WIDE.U32.X R4, R23, R25, R18, P0 ;  /* 0x0000001917047225 */ /* 0x000fd000000e0412 */
.L_x_12:
[--C-:B------:R-:W-:Y:S01]  /*0de0*/  SHF.R.U64 R32, R4, R6, R5.reuse ;  /* 0x0000000604207219 */ /* 0x100fe20000001205 */
[----:B------:R-:W0:Y:S01]  /*0df0*/  LDC.64 R28, c[0x0][0x740] ;  /* 0x0001d000ff1c7b82 */ /* 0x000e220000000a00 */
[----:B------:R-:W-:Y:S01]  /*0e00*/  I2FP.F32.U32 R4, R14 ;  /* 0x0000000e00047245 */ /* 0x000fe20000201000 */
[----:B------:R-:W-:Y:S01]  /*0e10*/  ULDC UR7, c[0x0][0x150] ;  /* 0x0000540000077ab9 */ /* 0x000fe20000000800 */
[----:B------:R-:W-:Y:S02]  /*0e20*/  SHF.R.U32.HI R5, RZ, R6, R5 ;  /* 0x00000006ff057219 */ /* 0x000fe40000011605 */
[----:B------:R-:W-:Y:S01]  /*0e30*/  IADD3 R17, P0, RZ, -R32, RZ ;  /* 0x80000020ff117210 */ /* 0x000fe20007f1e0ff */
[----:B------:R-:W-:Y:S01]  /*0e40*/  FMUL R6, R4, UR7 ;  /* 0x0000000704067c20 */ /* 0x000fe20008400000 */
[----:B------:R-:W-:Y:S01]  /*0e50*/  ULDC UR7, c[0x0][0x154] ;  /* 0x0000550000077ab9 */ /* 0x000fe20000000800 */
[----:B------:R-:W1:Y:S02]  /*0e60*/  LDC R18, c[0x0][0x718] ;  /* 0x0001c600ff127b82 */ /* 0x000e640000000800 */
[----:B------:R-:W-:-:S02]  /*0e70*/  IMAD.X R19, RZ, RZ, ~R5, P0 ;  /* 0x000000ffff137224 */ /* 0x000fc400000e0e05 */
[----:B------:R-:W2:Y:S01]  /*0e80*/  F2I.U32.TRUNC.NTZ R6, R6 ;  /* 0x0000000600067305 */ /* 0x000ea2000020f000 */
[----:B------:R-:W-:-:S03]  /*0e90*/  IMAD.WIDE.U32 R4, R17, R26, R2 ;  /* 0x0000001a11047225 */ /* 0x000fc600078e0002 */
[----:B------:R-:W3:Y:S01]  /*0ea0*/  LDC R15, c[0x0][0x144] ;  /* 0x00005100ff0f7b82 */ /* 0x000ee20000000800 */
[----:B------:R-:W-:-:S04]  /*0eb0*/  IMAD R16, R19, R26, RZ ;  /* 0x0000001a13107224 */ /* 0x000fc800078e02ff */
[----:B------:R-:W-:-:S03]  /*0ec0*/  IMAD R17, R17, R27, R16 ;  /* 0x0000001b11117224 */ /* 0x000fc600078e0210 */
[----:B------:R-:W4:Y:S01]  /*0ed0*/  LDC R22, c[0x0][0x708] ;  /* 0x0001c200ff167b82 */ /* 0x000f220000000800 */
[----:B------:R-:W-:Y:S01]  /*0ee0*/  IMAD.IADD R17, R5, 0x1, R17 ;  /* 0x0000000105117824 */ /* 0x000fe200078e0211 */
[----:B0-----:R-:W-:Y:S01]  /*0ef0*/  ISETP.NE.U32.AND P0, PT, R28, RZ, PT ;  /* 0x000000ff1c00720c */ /* 0x001fe20003f05070 */
[----:B--2---:R-:W-:-:S03]  /*0f00*/  IMAD.MOV R5, RZ, RZ, -R6 ;  /* 0x000000ffff057224 */ /* 0x004fc600078e0a06 */
[----:B------:R-:W-:Y:S02]  /*0f10*/  ISETP.NE.AND.EX P0, PT, R29, RZ, PT, P0 ;  /* 0x000000ff1d00720c */ /* 0x000fe40003f05300 */
[----:B------:R-:W0:Y:S01]  /*0f20*/  LDC R19, c[0x0][0x758] ;  /* 0x0001d600ff137b82 */ /* 0x000e220000000800 */
[-CC-:B-1----:R-:W-:Y:S02]  /*0f30*/  SHF.R.U64 R26, R4, R18.reuse, R17.reuse ;  /* 0x00000012041a7219 */ /* 0x182fe40000001211 */
[----:B------:R-:W-:Y:S02]  /*0f40*/  I2FP.F32.U32 R4, R21 ;  /* 0x0000001500047245 */ /* 0x000fe40000201000 */
[----:B------:R-:W-:Y:S01]  /*0f50*/  SHF.R.U32.HI R17, RZ, R18, R17 ;  /* 0x00000012ff117219 */ /* 0x000fe20000011611 */
[----:B------:R-:W-:Y:S02]  /*0f60*/  IMAD.MOV.U32 R18, RZ, RZ, 0x1 ;  /* 0x00000001ff127424 */ /* 0x000fe400078e00ff */
[----:B------:R-:W1:Y:S01]  /*0f70*/  LDC R24, c[0x0][0x148] ;  /* 0x00005200ff187b82 */ /* 0x000e620000000800 */
[----:B---3--:R-:W-:-:S02]  /*0f80*/  IMAD R6, R15, R5, R14 ;  /* 0x000000050f067224 */ /* 0x008fc400078e020e */
[----:B------:R-:W-:Y:S01]  /*0f90*/  FMUL R5, R4, UR7 ;  /* 0x0000000704057c20 */ /* 0x000fe20008400000 */
[----:B------:R-:W-:-:S04]  /*0fa0*/  IMAD.MOV.U32 R4, RZ, RZ, -0x1 ;  /* 0xffffffffff047424 */ /* 0x000fc800078e00ff */
[----:B------:R-:W2:Y:S01]  /*0fb0*/  LDC R25, c[0x0][0x700] ;  /* 0x0001c000ff197b82 */ /* 0x000ea20000000800 */
[-CC-:B----4-:R-:W-:Y:S02]  /*0fc0*/  SHF.R.U64 R34, R26, R22.reuse, R17.reuse ;  /* 0x000000161a227219 */ /* 0x190fe40000001211 */
[----:B------:R-:W-:Y:S02]  /*0fd0*/  SHF.R.U32.HI R14, RZ, R22, R17 ;  /* 0x00000016ff0e7219 */ /* 0x000fe40000011611 */
[----:B------:R3:W4:Y:S03]  /*0fe0*/  F2I.U32.TRUNC.NTZ R22, R5 ;  /* 0x0000000500167305 */ /* 0x000726000020f000 */
[----:B------:R-:W1:Y:S01]  /*0ff0*/  LDC R27, c[0x0][0x748] ;  /* 0x0001d200ff1b7b82 */ /* 0x000e620000000800 */
[-C--:B0-----:R-:W-:Y:S02]  /*1000*/  SHF.R.U64 R36, R34, R19.reuse, R14 ;  /* 0x0000001322247219 */ /* 0x081fe4000000120e */
[----:B------:R-:W-:-:S02]  /*1010*/  SHF.L.U32 R4, R4, R19, RZ ;  /* 0x0000001304047219 */ /* 0x000fc400000006ff */
[-C--:B------:R-:W-:Y:S02]  /*1020*/  SHF.R.U32.HI R14, RZ, R19.reuse, R14 ;  /* 0x00000013ff0e7219 */ /* 0x080fe4000001160e */
[----:B------:R-:W-:Y:S01]  /*1030*/  SHF.L.U32 R18, R18, R19, RZ ;  /* 0x0000001312127219 */ /* 0x000fe200000006ff */
[----:B------:R-:W0:Y:S01]  /*1040*/  LDC R31, c[0x0][0x738] ;  /* 0x0001ce00ff1f7b82 */ /* 0x000e220000000800 */
[----:B------:R-:W-:Y:S01]  /*1050*/  LOP3.LUT R19, RZ, R4, RZ, 0x33, !PT ;  /* 0x00000004ff137212 */ /* 0x000fe200078e33ff */
[----:B------:R-:W-:Y:S02]  /*1060*/  IMAD.MOV.U32 R4, RZ, RZ, R36 ;  /* 0x000000ffff047224 */ /* 0x000fe400078e0024 */
[----:B---3--:R-:W-:-:S04]  /*1070*/  IMAD.MOV.U32 R5, RZ, RZ, R14 ;  /* 0x000000ffff057224 */ /* 0x008fc800078e000e */
[----:B------:R-:W3:Y:S01]  /*1080*/  LDC R30, c[0x0][0x710] ;  /* 0x0001c400ff1e7b82 */ /* 0x000ee20000000800 */
[----:B----4-:R-:W-:Y:S05]  /*1090*/  @!P0 BRA `(.L_x_13) ;  /* 0x0000000000288947 */ /* 0x010fea0003800000 */
[----:B------:R-:W4:Y:S02]  /*10a0*/  LDC R17, c[0x0][0x74c] ;  /* 0x0001d300ff117b82 */ /* 0x000f240000000800 */
[----:B----4-:R-:W-:-:S05]  /*10b0*/  IADD3 R17, P0, R36, R17, RZ ;  /* 0x0000001124117210 */ /* 0x010fca0007f1e0ff */
        /* <DEDUP_REMOVED lines=8> */
.L_x_13:
[----:B-1----:R-:W-:Y:S01]  /*1140*/  SHF.R.U64 R4, R4, R27, R5 ;  /* 0x0000001b04047219 */ /* 0x002fe20000001205 */
[----:B--2---:R-:W-:Y:S01]  /*1150*/  VIADD R5, R25, 0xffffffff ;  /* 0xffffffff19057836 */ /* 0x004fe20000000000 */
[----:B------:R-:W-:Y:S01]  /*1160*/  LOP3.LUT R19, R34, R19, RZ, 0xc0, !PT ;  /* 0x0000001322137212 */ /* 0x000fe200078ec0ff */
[----:B------:R-:W-:Y:S02]  /*1170*/  IMAD.MOV R22, RZ, RZ, -R22 ;  /* 0x000000ffff167224 */ /* 0x000fe400078e0a16 */
[----:B------:R-:W-:Y:S01]  /*1180*/  IMAD.MOV R14, RZ, RZ, -R4 ;  /* 0x000000ffff0e7224 */ /* 0x000fe200078e0a04 */
[----:B------:R-:W-:Y:S01]  /*1190*/  LOP3.LUT R5, R26, R5, RZ, 0xc0, !PT ;  /* 0x000000051a057212 */ /* 0x000fe200078ec0ff */
[----:B------:R-:W-:Y:S02]  /*11a0*/  IMAD R19, R18, R4, R19 ;  /* 0x0000000412137224 */ /* 0x000fe400078e0213 */
[----:B------:R-:W-:Y:S02]  /*11b0*/  @P3 IMAD R6, R24, R22, R21 ;  /* 0x0000001618063224 */ /* 0x000fe400078e0215 */
[----:B0-----:R-:W-:-:S02]  /*11c0*/  IMAD R4, R14, R31, R36 ;  /* 0x0000001f0e047224 */ /* 0x001fc400078e0224 */
[----:B---3--:R-:W-:Y:S02]  /*11d0*/  IMAD R6, R19, R30, R6 ;  /* 0x0000001e13067224 */ /* 0x008fe400078e0206 */
[----:B------:R-:W-:Y:S02]  /*11e0*/  IMAD R5, R4, R25, R5 ;  /* 0x0000001904057224 */ /* 0x000fe400078e0205 */
[----:B------:R-:W-:-:S03]  /*11f0*/  IMAD.MOV.U32 R16, RZ, RZ, 0x1 ;  /* 0x00000001ff107424 */ /* 0x000fc600078e00ff */
[----:B------:R-:W-:Y:S02]  /*1200*/  SEL R4, R5, R6, !P3 ;  /* 0x0000000605047207 */ /* 0x000fe40005800000 */
[----:B------:R-:W-:Y:S01]  /*1210*/  SEL R6, R6, R5, !P3 ;  /* 0x0000000506067207 */ /* 0x000fe20005800000 */
[----:B------:R-:W-:-:S07]  /*1220*/  IMAD.MOV.U32 R5, RZ, RZ, R32 ;  /* 0x000000ffff057224 */ /* 0x000fce00078e0020 */
.L_x_11:
[----:B------:R-:W-:Y:S05]  /*1230*/  @!P2 BRA `(.L_x_14) ;  /* 0x0000003400f4a947 */ /* 0x000fea0003800000 */
[----:B------:R-:W-:-:S13]  /*1240*/  ISETP.GT.U32.AND P0, PT, R33, 0x1, PT ;  /* 0x000000012100780c */ /* 0x000fda0003f04070 */
[----:B------:R-:W-:Y:S05]  /*1250*/  @P0 EXIT ;  /* 0x000000000000094d */ /* 0x000fea0003800000 */
.L_x_15:
[----:B------:R-:W-:-:S08]  /*1260*/  NOP ;  /* 0x0000000000007918 */ /* 0x000fd00000000000 */
[----:B------:R-:W0:Y:S02]  /*1270*/  USETMAXREG.TRY_ALLOC.CTAPOOL UP0, 0xe8 ;  /* 0x000000e8000079c8 */ /* 0x000e240008000600 */
[----:B0-----:R-:W-:-:S13]  /*1280*/  PLOP3.LUT P0, PT, PT, PT, UP0, 0x80, 0x0 ;  /* 0x000000000000781c */ /* 0x001fda0003f0f008 */
[----:B------:R-:W-:Y:S05]  /*1290*/  @!P0 BRA `(.L_x_15) ;  /* 0xfffffffc00f08947 */ /* 0x000fea000383ffff */
[----:B------:R-:W-:-:S13]  /*12a0*/  LOP3.LUT P0, RZ, R16, 0xff, RZ, 0xc0, !PT ;  /* 0x000000ff10ff7812 */ /* 0x000fda000780c0ff */
[----:B------:R-:W-:Y:S05]  /*12b0*/  @!P0 EXIT ;  /* 0x000000000000894d */ /* 0x000fea0003800000 */
[----:B------:R-:W-:Y:S01]  /*12c0*/  SHF.R.S32.HI R14, RZ, 0x1f, R11 ;  /* 0x0000001fff0e7819 */ /* 0x000fe2000001140b */
[----:B------:R-:W0:Y:S01]  /*12d0*/  S2UR UR8, SR_CgaCtaId ;  /* 0x00000000000879c3 */ /* 0x000e220000008800 */
[----:B------:R-:W-:Y:S01]  /*12e0*/  UMOV UR7, 0x400 ;  /* 0x0000040000077882 */ /* 0x000fe20000000000 */
[----:B------:R-:W-:Y:S01]  /*12f0*/  UIADD3 UR9, UR12, -0x1, URZ ;  /* 0xffffffff0c097890 */ /* 0x000fe2000fffe03f */
[CC--:B------:R-:W-:Y:S01]  /*1300*/  LEA.HI R15, R14.reuse, R11.reuse, RZ, 0x2 ;  /* 0x0000000b0e0f7211 */ /* 0x0c0fe200078f10ff */
[----:B------:R-:W-:Y:S01]  /*1310*/  ULDC UR18, c[0x0][0x284] ;  /* 0x0000a10000127ab9 */ /* 0x000fe20000000800 */
[----:B------:R-:W-:Y:S01]  /*1320*/  LEA.HI R14, R14, R11, RZ, 0x5 ;  /* 0x0000000b0e0e7211 */ /* 0x000fe200078f28ff */
[----:B------:R-:W-:Y:S01]  /*1330*/  UISETP.NE.AND UP0, UPT, UR9, URZ, UPT ;  /* 0x0000003f0900728c */ /* 0x000fe2000bf05270 */
[--C-:B------:R-:W-:Y:S01]  /*1340*/  SHF.R.S32.HI R10, RZ, 0x2, R15.reuse ;  /* 0x00000002ff0a7819 */ /* 0x100fe2000001140f */
[----:B------:R-:W-:Y:S01]  /*1350*/  USHF.L.U32 UR22, UR6, 0x1, URZ ;  /* 0x0000000106167899 */ /* 0x000fe2000800063f */
[----:B------:R-:W-:Y:S01]  /*1360*/  SHF.R.S32.HI R17, RZ, 0x1f, R15 ;  /* 0x0000001fff117819 */ /* 0x000fe2000001140f */
[----:B------:R-:W-:Y:S01]  /*1370*/  USEL UR11, URZ, 0x1, UP0 ;  /* 0x000000013f0b7887 */ /* 0x000fe20008000000 */
[----:B------:R-:W-:-:S02]  /*1380*/  SHF.R.S32.HI R16, RZ, 0x5, R14 ;  /* 0x00000005ff107819 */ /* 0x000fc4000001140e */
[----:B------:R-:W-:Y:S02]  /*1390*/  LEA.HI R17, R17, R10, RZ, 0x3 ;  /* 0x0000000a11117211 */ /* 0x000fe400078f18ff */
[----:B------:R-:W-:Y:S01]  /*13a0*/  LOP3.LUT R14, R15, 0xfffffffc, RZ, 0xc0, !PT ;  /* 0xfffffffc0f0e7812 */ /* 0x000fe200078ec0ff */
[----:B------:R-:W-:Y:S01]  /*13b0*/  IMAD.U32 R65, RZ, RZ, UR11 ;  /* 0x0000000bff417e24 */ /* 0x000fe2000f8e00ff */
[----:B------:R-:W-:Y:S02]  /*13c0*/  LOP3.LUT R17, R17, 0xfffffff8, RZ, 0xc0, !PT ;  /* 0xfffffff811117812 */ /* 0x000fe400078ec0ff */
[----:B------:R-:W-:Y:S01]  /*13d0*/  VIMNMX R15, RZ, UR6, PT ;  /* 0x00000006ff0f7c48 */ /* 0x000fe2000bfe0100 */
[----:B------:R-:W-:Y:S01]  /*13e0*/  IMAD.IADD R14, R11, 0x1, -R14 ;  /* 0x000000010b0e7824 */ /* 0x000fe200078e0a0e */
[----:B------:R-:W-:Y:S01]  /*13f0*/  LOP3.LUT R64, R7, 0x1, RZ, 0xfc, !PT ;  /* 0x0000000107407812 */ /* 0x000fe200078efcff */
[----:B------:R-:W-:Y:S01]  /*1400*/  IMAD.IADD R17, R10, 0x1, -R17 ;  /* 0x000000010a117824 */ /* 0x000fe200078e0a11 */
[----:B------:R-:W-:Y:S01]  /*1410*/  LEA.HI R10, R11, R11, RZ, 0x1 ;  /* 0x0000000b0b0a7211 */ /* 0x000fe200078f08ff */
[----:B0-----:R-:W-:Y:S01]  /*1420*/  ULEA UR7, UR8, UR7, 0x18 ;  /* 0x0000000708077291 */ /* 0x001fe2000f8ec03f */
[----:B------:R-:W-:Y:S01]  /*1430*/  IADD3 R15, -R15, UR6, RZ ;  /* 0x000000060f0f7c10 */ /* 0x000fe2000fffe1ff */
[----:B------:R-:W-:Y:S01]  /*1440*/  USHF.L.U32 UR8, UR9, 0x3, URZ ;  /* 0x0000000309087899 */ /* 0x000fe2000800063f */
[----:B------:R-:W-:Y:S01]  /*1450*/  LOP3.LUT R10, R10, 0x3ffffe, RZ, 0xc0, !PT ;  /* 0x003ffffe0a0a7812 */ /* 0x000fe200078ec0ff */
[----:B------:R-:W-:-:S02]  /*1460*/  UIADD3 UR9, UR7, 0x180, URZ ;  /* 0x0000018007097890 */ /* 0x000fc4000fffe03f */
[----:B------:R-:W-:Y:S02]  /*1470*/  UIADD3 UR10, UR7, 0x12180, URZ ;  /* 0x00012180070a7890 */ /* 0x000fe4000fffe03f */
[----:B------:R-:W-:Y:S01]  /*1480*/  IMAD.IADD R10, R11, 0x1, -R10 ;  /* 0x000000010b0a7824 */ /* 0x000fe200078e0a0a */
[----:B------:R-:W-:Y:S02]  /*1490*/  USHF.R.U32.HI UR9, URZ, 0x4, UR9 ;  /* 0x000000043f097899 */ /* 0x000fe40008011609 */
[----:B------:R-:W-:Y:S01]  /*14a0*/  USHF.R.U32.HI UR10, URZ, 0x4, UR10 ;  /* 0x000000043f0a7899 */ /* 0x000fe2000801160a */
[----:B------:R-:W-:Y:S01]  /*14b0*/  IMAD R10, R16, 0x2, R10 ;  /* 0x00000002100a7824 */ /* 0x000fe200078e020a */
[----:B------:R-:W-:Y:S02]  /*14c0*/  UIADD3 UR23, UR7, 0xa0, URZ ;  /* 0x000000a007177890 */ /* 0x000fe4000fffe03f */
[----:B------:R-:W-:Y:S01]  /*14d0*/  ULOP3.LUT UR8, UR8, 0x8, URZ, 0xc0, !UPT ;  /* 0x0000000808087892 */ /* 0x000fe2000f8ec03f */
[--C-:B------:R-:W-:Y:S01]  /*14e0*/  IMAD R11, R10, 0x8, R17.reuse ;  /* 0x000000080a0b7824 */ /* 0x100fe200078e0211 */
[----:B------:R-:W-:Y:S01]  /*14f0*/  ULOP3.LUT UR9, UR9, 0x3fff, URZ, 0xc0, !UPT ;  /* 0x00003fff09097892 */ /* 0x000fe2000f8ec03f */
[C-C-:B------:R-:W-:Y:S01]  /*1500*/  IMAD R10, R16.reuse, 0x10, R17.reuse ;  /* 0x00000010100a7824 */ /* 0x140fe200078e0211 */
[----:B------:R-:W-:Y:S01]  /*1510*/  ULOP3.LUT UR10, UR10, 0x3fff, URZ, 0xc0, !UPT ;  /* 0x00003fff0a0a7892 */ /* 0x000fe2000f8ec03f */
[----:B------:R-:W-:Y:S01]  /*1520*/  IMAD R17, R16, -0x10, -R17 ;  /* 0xfffffff010117824 */ /* 0x000fe200078e0a11 */
[----:B------:R-:W-:Y:S01]  /*1530*/  ULEA UR12, UR12, UR23, 0x3 ;  /* 0x000000170c0c7291 */ /* 0x000fe2000f8e183f */
[----:B------:R-:W-:Y:S01]  /*1540*/  IMAD.SHL.U32 R16, R11, 0x80, RZ ;  /* 0x000000800b107824 */ /* 0x000fe200078e00ff */
[----:B------:R-:W-:Y:S01]  /*1550*/  SHF.R.S32.HI R11, RZ, 0x1f, R10 ;  /* 0x0000001fff0b7819 */ /* 0x000fe2000001140a */
[----:B------:R-:W-:Y:S01]  /*1560*/  VIADD R17, R17, UR18 ;  /* 0x0000001211117c36 */ /* 0x000fe20008000000 */
[----:B------:R-:W-:-:S02]  /*1570*/  ULOP3.LUT UR24, UR8, 0x8, URZ, 0x3c, !UPT ;  /* 0x0000000808187892 */ /* 0x000fc4000f8e3c3f */
[----:B------:R-:W-:Y:S02]  /*1580*/  ULOP3.LUT UR13, UR8, 0x18, URZ, 0x3c, !UPT ;  /* 0x00000018080d7892 */ /* 0x000fe4000f8e3c3f */
[----:B------:R-:W-:Y:S02]  /*1590*/  ULOP3.LUT UR14, UR9, 0x10000, URZ, 0xfc, !UPT ;  /* 0x00010000090e7892 */ /* 0x000fe4000f8efc3f */
[----:B------:R-:W-:-:S12]  /*15a0*/  ULOP3.LUT UR15, UR10, 0x10000, URZ, 0xfc, !UPT ;  /* 0x000100000a0f7892 */ /* 0x000fd8000f8efc3f */
.L_x_90:
[----:B------:R-:W-:Y:S01]  /*15b0*/  SHF.L.U32 R18, R65, 0x1f, RZ ;  /* 0x0000001f41127819 */ /* 0x000fe200000006ff */
[----:B------:R-:W-:Y:S01]  /*15c0*/  IMAD.MOV.U32 R55, RZ, RZ, RZ ;  /* 0x000000ffff377224 */ /* 0x000fe200078e00ff */
[----:B------:R-:W-:Y:S02]  /*15d0*/  ISETP.GE.AND P1, PT, R15, 0x1, PT ;  /* 0x000000010f00780c */ /* 0x000fe40003f26270 */
[----:B0-----:R-:W0:Y:S02]  /*15e0*/  SYNCS.PHASECHK.TRANS64.TRYWAIT P0, [UR12+-0x8], R18 ;  /* 0xfffff812ff0075a7 */ /* 0x001e24000800014c */
[----:B0-23-5:R-:W-:Y:S09]  /*15f0*/  @!P0 BRA `(.L_x_16) ;  /* 0x0000004400f08947 */ /* 0x02dff20003800000 */
.L_x_117:
[----:B------:R-:W-:Y:S02]  /*1600*/  CS2R R24, SRZ ;  /* 0x0000000000187805 */ /* 0x000fe4000001ff00 */
[----:B------:R-:W-:Y:S02]  /*1610*/  CS2R R26, SRZ ;  /* 0x00000000001a7805 */ /* 0x000fe4000001ff00 */
[----:B------:R-:W-:Y:S02]  /*1620*/  CS2R R28, SRZ ;  /* 0x00000000001c7805 */ /* 0x000fe4000001ff00 */
[----:B------:R-:W-:Y:S02]  /*1630*/  CS2R R30, SRZ ;  /* 0x00000000001e7805 */ /* 0x000fe4000001ff00 */
[----:B------:R-:W-:Y:S02]  /*1640*/  CS2R R32, SRZ ;  /* 0x0000000000207805 */ /* 0x000fe4000001ff00 */
[----:B------:R-:W-:-:S02]  /*1650*/  CS2R R34, SRZ ;  /* 0x0000000000227805 */ /* 0x000fc4000001ff00 */
        /* <DEDUP_REMOVED lines=8> */
[----:B------:R-:W-:Y:S01]  /*16e0*/  CS2R R52, SRZ ;  /* 0x0000000000347805 */ /* 0x000fe2000001ff00 */
[----:B------:R-:W-:Y:S01]  /*16f0*/  IMAD.MOV.U32 R54, RZ, RZ, RZ ;  /* 0x000000ffff367224 */ /* 0x000fe200078e00ff */
[----:B------:R-:W-:Y:S06]  /*1700*/  @!P1 BRA `(.L_x_17) ;  /* 0x0000000400009947 */ /* 0x000fec0003800000 */
[----:B0-----:R-:W-:Y:S01]  /*1710*/  IMAD.MOV.U32 R18, RZ, RZ, R15 ;  /* 0x000000ffff127224 */ /* 0x001fe200078e000f */
[----:B------:R-:W-:Y:S01]  /*1720*/  UPLOP3.LUT UP0, UPT, UPT, UPT, UPT, 0x40, 0x0 ;  /* 0x000000000000789c */ /* 0x000fe20003f0e870 */
[----:B------:R-:W-:Y:S01]  /*1730*/  IMAD.U32 R21, RZ, RZ, UR5 ;  /* 0x00000005ff157e24 */ /* 0x000fe2000f8e00ff */
[----:B------:R-:W-:Y:S01]  /*1740*/  UMOV UR18, UR4 ;  /* 0x0000000400127c82 */ /* 0x000fe20008000000 */
[----:B------:R-:W-:-:S08]  /*1750*/  UMOV UR19, UR4 ;  /* 0x0000000400137c82 */ /* 0x000fd00008000000 */
.L_x_24:
[----:B------:R-:W-:-:S13]  /*1760*/  ISETP.NE.AND P1, PT, R64, 0x3, PT ;  /* 0x000000034000780c */ /* 0x000fda0003f25270 */
[----:B01----:R-:W-:Y:S05]  /*1770*/  @!P1 BRA `(.L_x_18) ;  /* 0x0000000000049947 */ /* 0x003fea0003800000 */
[----:B------:R-:W-:Y:S01]  /*1780*/  BPT.TRAP 0x1 ;  /* 0x000000040000795c */ /* 0x000fe20000300000 */
.L_x_18:
[----:B------:R-:W-:Y:S01]  /*1790*/  ULEA UR8, UR18, UR7, 0x3 ;  /* 0x0000000712087291 */ /* 0x000fe2000f8e183f */
[----:B------:R-:W-:-:S08]  /*17a0*/  SHF.L.U32 R19, R21, 0x1f, RZ ;  /* 0x0000001f15137819 */ /* 0x000fd000000006ff */
[----:B------:R0:W1:Y:S01]  /*17b0*/  SYNCS.PHASECHK.TRANS64.TRYWAIT P0, [UR8], R19 ;  /* 0x00000013ff0075a7 */ /* 0x0000620008000148 */
[----:B------:R-:W-:Y:S05]  /*17c0*/  @!P1 BRA `(.L_x_19) ;  /* 0x0000000000049947 */ /* 0x000fea0003800000 */
[----:B------:R-:W-:Y:S01]  /*17d0*/  BPT.TRAP 0x1 ;  /* 0x000000040000795c */ /* 0x000fe20000300000 */
.L_x_19:
[----:B-1----:R-:W-:Y:S05]  /*17e0*/  @P0 BRA `(.L_x_20) ;  /* 0x0000000000080947 */ /* 0x002fea0003800000 */
[----:B------:R-:W1:Y:S02]  /*17f0*/  SYNCS.PHASECHK.TRANS64.TRYWAIT P0, [UR8], R19 ;  /* 0x00000013ff0075a7 */ /* 0x000e640008000148 */
[----:B-1----:R-:W-:Y:S05]  /*1800*/  @!P0 BRA `(.L_x_21) ;  /* 0x0000004400848947 */ /* 0x002fea0003800000 */
.L_x_20:
[----:B------:R-:W-:Y:S02]  /*1810*/  USHF.L.U32 UR8, UR18, 0xa, URZ ;  /* 0x0000000a12087899 */ /* 0x000fe4000800063f */
[----:B------:R-:W-:Y:S02]  /*1820*/  ULEA UR20, UR18, UR14, 0x9 ;  /* 0x0000000e12147291 */ /* 0x000fe4000f8e483f */
[----:B------:R-:W-:Y:S02]  /*1830*/  UIADD3 UR21, UR8, UR15, URZ ;  /* 0x0000000f08157290 */ /* 0x000fe4000fffe03f */
[----:B------:R-:W-:Y:S01]  /*1840*/  LEA.HI.SX32 R56, R16, UR8, 0x1d ;  /* 0x0000000810387c11 */ /* 0x000fe2000f8feaff */
[----:B------:R-:W-:Y:S01]  /*1850*/  UMOV UR9, 0x40000040 ;  /* 0x4000004000097882 */ /* 0x000fe20000000000 */
[----:B------:R-:W-:Y:S01]  /*1860*/  UMOV UR11, 0x40000040 ;  /* 0x40000040000b7882 */ /* 0x000fe20000000000 */
[----:B------:R-:W-:Y:S02]  /*1870*/  UMOV UR8, UR20 ;  /* 0x0000001400087c82 */ /* 0x000fe40008000000 */
[----:B------:R-:W-:Y:S01]  /*1880*/  UMOV UR10, UR21 ;  /* 0x00000015000a7c82 */ /* 0x000fe20008000000 */
[----:B------:R-:W2:Y:S02]  /*1890*/  LDS.128 R56, [R56+UR7+0x36180] ;  /* 0x0361800738387984 */ /* 0x000ea40008000c00 */
[----:B--2---:R-:W-:-:S06]  /*18a0*/  WARPGROUP.ARRIVE ;  /* 0x00000000000079c5 */ /* 0x004fcc0000000000 */
[----:B------:R-:W-:Y:S01]  /*18b0*/  HGMMA.SP.64x64x32.F32.BF16 R24, gdesc[UR8], R24, UP0, R56, 0x0 ;  /* 0x08e03800081879f0 */ /* 0x000fe2000bf01a18 */
[----:B------:R-:W-:Y:S02]  /*18c0*/  UIADD3 UR8, UR20, 0x2, URZ ;  /* 0x0000000214087890 */ /* 0x000fe4000fffe03f */
[----:B------:R-:W-:Y:S01]  /*18d0*/  UIADD3 UR10, UR21, 0x4, URZ ;  /* 0x00000004150a7890 */ /* 0x000fe2000fffe03f */
[----:B------:R-:W-:Y:S01]  /*18e0*/  UMOV UR9, 0x40000040 ;  /* 0x4000004000097882 */ /* 0x000fe20000000000 */
[----:B------:R-:W-:-:S07]  /*18f0*/  UMOV UR11, 0x40000040 ;  /* 0x40000040000b7882 */ /* 0x000fce0000000000 */
[----:B------:R-:W-:Y:S01]  /*1900*/  HGMMA.SP.64x64x32.F32.BF16 R24, gdesc[UR8], R24, R57, 0x0 ;  /* 0x08e03900081879f0 */ /* 0x000fe20008701a18 */
        /* <DEDUP_REMOVED lines=9> */
[----:B------:R-:W-:Y:S03]  /*19a0*/  HGMMA.SP.64x64x32.F32.BF16 R24, gdesc[UR8], R24, R59, 0x0, gsb0 ;  /* 0x08e03b00081879f0 */ /* 0x000fe60008001a18 */
[----:B------:R-:W-:Y:S02]  /*19b0*/  WARPGROUP.DEPBAR.LE gsb0, 0x0 ;  /* 0x00008000000079c5 */ /* 0x000fe40000010000 */
[----:B------:R-:W-:Y:S05]  /*19c0*/  @!P1 BRA `(.L_x_22) ;  /* 0x0000000000049947 */ /* 0x000fea0003800000 */
[----:B------:R-:W-:Y:S01]  /*19d0*/  BPT.TRAP 0x1 ;  /* 0x000000040000795c */ /* 0x000fe20000300000 */
.L_x_22:
[----:B------:R-:W-:Y:S01]  /*19e0*/  ULEA UR8, UR19, UR7, 0x3 ;  /* 0x0000000713087291 */ /* 0x000fe2000f8e183f */
[----:B------:R-:W-:-:S03]  /*19f0*/  ISETP.GT.U32.AND P0, PT, R7, 0x1, PT ;  /* 0x000000010700780c */ /* 0x000fc60003f04070 */
[----:B------:R-:W-:-:S04]  /*1a00*/  UIADD3 UR8, UR8, 0x48, URZ ;  /* 0x0000004808087890 */ /* 0x000fc8000fffe03f */
[----:B------:R-:W-:-:S09]  /*1a10*/  UPRMT UR8, URZ, 0x654, UR8 ;  /* 0x000006543f087896 */ /* 0x000fd20008000008 */
[----:B------:R-:W-:Y:S01]  /*1a20*/  SYNCS.ARRIVE.TRANS64.RED.A1T0 RZ, [UR8], RZ ;  /* 0x000000ffffff79a7 */ /* 0x000fe20008100408 */
[----:B------:R-:W-:Y:S05]  /*1a30*/  @P0 BRA `(.L_x_23) ;  /* 0x0000000000040947 */ /* 0x000fea0003800000 */
[----:B------:R-:W-:Y:S01]  /*1a40*/  BPT.TRAP 0x1 ;  /* 0x000000040000795c */ /* 0x000fe20000300000 */
.L_x_23:
[----:B------:R-:W-:Y:S01]  /*1a50*/  UIADD3 UR18, UR18, 0x1, URZ ;  /* 0x0000000112127890 */ /* 0x000fe2000fffe03f */
[C---:B------:R-:W-:Y:S01]  /*1a60*/  ISETP.GT.AND P0, PT, R18.reuse, 0x1, PT ;  /* 0x000000011200780c */ /* 0x040fe20003f04270 */
[----:B------:R-:W-:Y:S01]  /*1a70*/  UIADD3 UR19, UR19, 0x1, URZ ;  /* 0x0000000113137890 */ /* 0x000fe2000fffe03f */
[----:B------:R-:W-:Y:S01]  /*1a80*/  VIADD R18, R18, 0xffffffff ;  /* 0xffffffff12127836 */ /* 0x000fe20000000000 */
[----:B------:R-:W-:Y:S02]  /*1a90*/  UISETP.NE.AND UP0, UPT, UR18, 0x9, UPT ;  /* 0x000000091200788c */ /* 0x000fe4000bf05270 */
[----:B------:R-:W-:Y:S02]  /*1aa0*/  UISETP.NE.AND UP1, UPT, UR19, 0x9, UPT ;  /* 0x000000091300788c */ /* 0x000fe4000bf25270 */
[----:B------:R-:W-:Y:S02]  /*1ab0*/  USEL UR8, URZ, 0x1, UP0 ;  /* 0x000000013f087887 */ /* 0x000fe40008000000 */
[----:B------:R-:W-:-:S02]  /*1ac0*/  USEL UR18, UR18, URZ, UP0 ;  /* 0x0000003f12127287 */ /* 0x000fc40008000000 */
[----:B------:R-:W-:Y:S02]  /*1ad0*/  USEL UR19, UR19, URZ, UP1 ;  /* 0x0000003f13137287 */ /* 0x000fe40008800000 */
[----:B------:R-:W-:Y:S01]  /*1ae0*/  UPLOP3.LUT UP0, UPT, UPT, UPT, UPT, 0x80, 0x0 ;  /* 0x000000000000789c */ /* 0x000fe20003f0f070 */
[----:B------:R-:W-:Y:S01]  /*1af0*/  LOP3.LUT R21, R21, UR8, RZ, 0x3c, !PT ;  /* 0x0000000815157c12 */ /* 0x000fe2000f8e3cff */
[----:B------:R-:W-:Y:S09]  /*1b00*/  @P0 BRA `(.L_x_24) ;  /* 0xfffffffc00140947 */ /* 0x000ff2000383ffff */
.L_x_17:
[----:B01----:R-:W-:Y:S01]  /*1b10*/  IMAD.U32 R19, RZ, RZ, UR24 ;  /* 0x00000018ff137e24 */ /* 0x003fe2000f8e00ff */
[----:B------:R-:W-:Y:S01]  /*1b20*/  SHF.L.U32 R18, R65, 0x1f, RZ ;  /* 0x0000001f41127819 */ /* 0x000fe200000006ff */
[----:B------:R-:W-:Y:S01]  /*1b30*/  UIADD3 UR4, UR4, UR22, URZ ;  /* 0x0000001604047290 */ /* 0x000fe2000fffe03f */
[----:B------:R-:W0:Y:S01]  /*1b40*/  LDC R22, c[0x0][0x288] ;  /* 0x0000a200ff167b82 */ /* 0x000e220000000800 */
[----:B------:R-:W-:Y:S01]  /*1b50*/  UISETP.GE.U32.AND UP1, UPT, UR22, 0x9, UPT ;  /* 0x000000091600788c */ /* 0x000fe2000bf26070 */
[----:B------:R-:W-:Y:S01]  /*1b60*/  SHF.R.S32.HI R56, RZ, 0x1f, R5 ;  /* 0x0000001fff387819 */ /* 0x000fe20000011405 */
[----:B------:R-:W-:Y:S02]  /*1b70*/  UISETP.GT.U32.AND UP0, UPT, UR4, 0x8, UPT ;  /* 0x000000080400788c */ /* 0x000fe4000bf04070 */
[----:B------:R-:W-:Y:S02]  /*1b80*/  UIMAD.WIDE.U32 UR8, UR4, 0x38e38e39, URZ ;  /* 0x38e38e39040878a5 */ /* 0x000fe4000f8e003f */
[----:B------:R-:W-:Y:S01]  /*1b90*/  UISETP.LT.U32.AND UP0, UPT, UR22, 0x9, UP0 ;  /* 0x000000091600788c */ /* 0x000fe20008701070 */
[----:B------:R1:W-:Y:S01]  /*1ba0*/  SYNCS.ARRIVE.TRANS64.A1T0 RZ, [R19+UR23], RZ ;  /* 0x000000ff13ff79a7 */ /* 0x0003e20008100017 */
[----:B------:R-:W-:-:S02]  /*1bb0*/  WARPGROUP.DEPBAR.LE gsb0, 0x0 ;  /* 0x00008000000079c5 */ /* 0x000fc40000010000 */
[----:B------:R-:W-:Y:S02]  /*1bc0*/  USEL UR10, URZ, 0x1, !UP0 ;  /* 0x000000013f0a7887 */ /* 0x000fe4000c000000 */
[----:B------:R-:W-:Y:S02]  /*1bd0*/  USHF.R.U32.HI UR8, URZ, 0x1, UR9 ;  /* 0x000000013f087899 */ /* 0x000fe40008011609 */
[----:B------:R-:W-:Y:S01]  /*1be0*/  ULOP3.LUT UR5, UR5, UR10, URZ, 0x3c, !UPT ;  /* 0x0000000a05057292 */ /* 0x000fe2000f8e3c3f */
[----:B------:R-:W2:Y:S01]  /*1bf0*/  SYNCS.PHASECHK.TRANS64.TRYWAIT P0, [UR12+0x8], R18 ;  /* 0x00000812ff0075a7 */ /* 0x000ea2000800014c */
[----:B------:R-:W-:Y:S02]  /*1c00*/  UIMAD UR4, UR8, -0x9, UR4 ;  /* 0xfffffff7080478a4 */ /* 0x000fe4000f8e0204 */
[----:B------:R-:W-:Y:S01]  /*1c10*/  @UP1 ULOP3.LUT UR5, UR5, 0x1, UR8, 0x78, !UPT ;  /* 0x0000000105051892 */ /* 0x000fe2000f8e7808 */
[----:B012---:R-:W-:Y:S11]  /*1c20*/  @!P0 BRA `(.L_x_25) ;  /* 0x0000004000948947 */ /* 0x007ff60003800000 */
.L_x_118:
[----:B------:R-:W-:Y:S01]  /*1c30*/  ULDC.64 UR8, c[0x0][0x6d0] ;  /* 0x0001b40000087ab9 */ /* 0x000fe20000000a00 */
[----:B------:R-:W-:Y:S02]  /*1c40*/  IMAD.SHL.U32 R60, R6, 0x40, RZ ;  /* 0x00000040063c7824 */ /* 0x000fe400078e00ff */
[----:B0-----:R-:W-:Y:S02]  /*1c50*/  IMAD R18, R56, UR8, RZ ;  /* 0x0000000838127c24 */ /* 0x001fe4000f8e02ff */
[C---:B------:R-:W-:Y:S01]  /*1c60*/  IMAD.WIDE.U32 R20, R5.reuse, UR8, R10 ;  /* 0x0000000805147c25 */ /* 0x040fe2000f8e000a */
[----:B------:R-:W-:Y:S01]  /*1c70*/  ULDC UR8, c[0x0][0x284] ;  /* 0x0000a10000087ab9 */ /* 0x000fe20000000800 */
[----:B------:R-:W-:Y:S02]  /*1c80*/  SHF.R.S32.HI R61, RZ, 0x1f, R60 ;  /* 0x0000001fff3d7819 */ /* 0x000fe4000001143c */
[----:B------:R-:W-:Y:S01]  /*1c90*/  IMAD.SHL.U32 R23, R4, 0x40, RZ ;  /* 0x0000004004177824 */ /* 0x000fe200078e00ff */
[C---:B------:R-:W-:Y:S01]  /*1ca0*/  ISETP.GE.AND P0, PT, R60.reuse, UR8, PT ;  /* 0x000000083c007c0c */ /* 0x040fe2000bf06270 */
[----:B------:R-:W-:Y:S01]  /*1cb0*/  IMAD R57, R5, UR9, R18 ;  /* 0x0000000905397c24 */ /* 0x000fe2000f8e0212 */
[----:B------:R-:W-:Y:S01]  /*1cc0*/  IADD3 R20, P1, R60, R20, RZ ;  /* 0x000000143c147210 */ /* 0x000fe20007f3e0ff */
[----:B------:R-:W-:Y:S01]  /*1cd0*/  IMAD.WIDE R18, R14, 0x2, RZ ;  /* 0x000000020e127825 */ /* 0x000fe200078e02ff */
[----:B------:R-:W-:-:S02]  /*1ce0*/  ISETP.GE.OR P0, PT, R23, R22, P0 ;  /* 0x000000161700720c */ /* 0x000fc40000706670 */
[----:B------:R-:W-:Y:S01]  /*1cf0*/  IADD3.X R21, R61, R21, R57, P1, !PT ;  /* 0x000000153d157210 */ /* 0x000fe20000ffe439 */
[----:B------:R-:W-:Y:S02]  /*1d00*/  IMAD R6, R14, -0x2, R22 ;  /* 0xfffffffe0e067824 */ /* 0x000fe400078e0216 */
[----:B------:R-:W-:-:S04]  /*1d10*/  IMAD.WIDE R62, R4, 0x40, R18 ;  /* 0x00000040043e7825 */ /* 0x000fc800078e0212 */
[----:B------:R-:W-:-:S04]  /*1d20*/  IMAD.IADD R4, R6, 0x1, -R23 ;  /* 0x0000000106047824 */ /* 0x000fc800078e0a17 */
[----:B------:R-:W-:Y:S05]  /*1d30*/  @P0 BRA `(.L_x_26) ;  /* 0x0000002400940947 */ /* 0x000fea0003800000 */
[----:B------:R-:W0:Y:S01]  /*1d40*/  LDC.64 R72, c[0x0][0x6c8] ;  /* 0x0001b200ff487b82 */ /* 0x000e220000000a00 */
[----:B-----5:R-:W-:Y:S01]  /*1d50*/  FSETP.NEU.AND P0, PT, R13, RZ, PT ;  /* 0x000000ff0d00720b */ /* 0x020fe20003f0d000 */
[----:B------:R-:W-:Y:S01]  /*1d60*/  IMAD.IADD R66, R17, 0x1, -R60 ;  /* 0x0000000111427824 */ /* 0x000fe200078e0a3c */
[----:B------:R-:W-:Y:S01]  /*1d70*/  ISETP.GT.AND P1, PT, R4, RZ, PT ;  /* 0x000000ff0400720c */ /* 0x000fe20003f24270 */
[----:B------:R-:W-:Y:S03]  /*1d80*/  BSSY B0, `(.L_x_26) ;  /* 0x0000260000007945 */ /* 0x000fe60003800000 */
[----:B------:R-:W-:Y:S01]  /*1d90*/  ISETP.GT.AND P5, PT, R66, RZ, P1 ;  /* 0x000000ff4200720c */ /* 0x000fe20000fa4270 */
[-C--:B0-----:R-:W-:Y:S02]  /*1da0*/  IMAD R6, R63, R72.reuse, RZ ;  /* 0x000000483f067224 */ /* 0x081fe400078e02ff */
[----:B------:R-:W-:-:S04]  /*1db0*/  IMAD.WIDE.U32 R68, R62, R72, R20 ;  /* 0x000000483e447225 */ /* 0x000fc800078e0014 */
[----:B------:R-:W-:-:S04]  /*1dc0*/  IMAD R19, R62, R73, R6 ;  /* 0x000000493e137224 */ /* 0x000fc800078e0206 */
[----:B------:R-:W-:Y:S01]  /*1dd0*/  IMAD.IADD R57, R69, 0x1, R19 ;  /* 0x0000000145397824 */ /* 0x000fe200078e0213 */
[----:B------:R-:W-:Y:S06]  /*1de0*/  @!P0 BRA `(.L_x_27) ;  /* 0x0000001800a88947 */ /* 0x000fec0003800000 */
[----:B------:R-:W-:Y:S01]  /*1df0*/  ULDC.64 UR8, c[0x0][0x6b8] ;  /* 0x0001ae0000087ab9 */ /* 0x000fe20000000a00 */
[----:B------:R-:W-:Y:S01]  /*1e00*/  ULDC.64 UR18, c[0x0][0x6b0] ;  /* 0x0001ac0000127ab9 */ /* 0x000fe20000000a00 */
[----:B------:R-:W-:Y:S01]  /*1e10*/  IMAD.WIDE.U32 R18, R5, UR8, R10 ;  /* 0x0000000805127c25 */ /* 0x000fe2000f8e000a */
[----:B------:R-:W-:Y:S01]  /*1e20*/  ULDC.64 UR20, c[0x0][0x6a8] ;  /* 0x0001aa0000147ab9 */ /* 0x000fe20000000a00 */
[----:B------:R-:W0:Y:S01]  /*1e30*/  LDC.64 R58, c[0x0][0x6b0] ;  /* 0x0001ac00ff3a7b82 */ /* 0x000e220000000a00 */
[----:B------:R-:W-:Y:S01]  /*1e40*/  ULDC.64 UR10, c[0x0][0x6c0] ;  /* 0x0001b000000a7ab9 */ /* 0x000fe20000000a00 */
[----:B------:R-:W-:Y:S01]  /*1e50*/  IMAD R6, R56, UR8, RZ ;  /* 0x0000000838067c24 */ /* 0x000fe2000f8e02ff */
[----:B------:R-:W-:Y:S01]  /*1e60*/  IADD3 R20, P0, R60, R18, RZ ;  /* 0x000000123c147210 */ /* 0x000fe20007f1e0ff */
[----:B------:R-:W-:Y:S02]  /*1e70*/  IMAD R23, R63, UR18, RZ ;  /* 0x000000123f177c24 */ /* 0x000fe4000f8e02ff */
[----:B------:R-:W-:-:S02]  /*1e80*/  IMAD R67, R5, UR9, R6 ;  /* 0x0000000905437c24 */ /* 0x000fc4000f8e0206 */
[----:B------:R-:W-:-:S03]  /*1e90*/  IMAD R71, R62, UR19, R23 ;  /* 0x000000133e477c24 */ /* 0x000fc6000f8e0217 */
[----:B------:R-:W-:-:S03]  /*1ea0*/  IADD3.X R21, R61, R19, R67, P0, !PT ;  /* 0x000000133d157210 */ /* 0x000fc600007fe443 */
[----:B------:R-:W-:-:S04]  /*1eb0*/  IMAD.WIDE.U32 R18, R62, UR18, R20 ;  /* 0x000000123e127c25 */ /* 0x000fc8000f8e0014 */
[----:B------:R-:W-:Y:S01]  /*1ec0*/  IMAD.IADD R19, R19, 0x1, R71 ;  /* 0x0000000113137824 */ /* 0x000fe200078e0247 */
[----:B------:R-:W-:-:S04]  /*1ed0*/  LEA R22, P0, R18, UR20, 0x2 ;  /* 0x0000001412167c11 */ /* 0x000fc8000f8010ff */
[----:B------:R-:W-:-:S05]  /*1ee0*/  LEA.HI.X R23, R18, UR21, R19, 0x2, P0 ;  /* 0x0000001512177c11 */ /* 0x000fca00080f1413 */
[----:B------:R-:W2:Y:S01]  /*1ef0*/  @P5 LDG.E.LTC128B R6, desc[UR16][R22.64] ;  /* 0x0000001016065981 */ /* 0x000ea2000c1e1920 */
[----:B------:R-:W-:Y:S01]  /*1f00*/  IMAD.WIDE.U32 R18, R62, UR18, R60 ;  /* 0x000000123e127c25 */ /* 0x000fe2000f8e003c */
[----:B------:R-:W-:Y:S01]  /*1f10*/  LEA R56, P0, R68, UR10, 0x2 ;  /* 0x0000000a44387c11 */ /* 0x000fe2000f8010ff */
[----:B------:R-:W-:Y:S01]  /*1f20*/  BSSY B1, `(.L_x_28) ;  /* 0x0000016000017945 */ /* 0x000fe20003800000 */
[----:B------:R-:W-:Y:S02]  /*1f30*/  IADD3 R18, P2, R10, R18, RZ ;  /* 0x000000120a127210 */ /* 0x000fe40007f5e0ff */
[----:B------:R-:W-:Y:S01]  /*1f40*/  LEA.HI.X R57, R68, UR11, R57, 0x2, P0 ;  /* 0x0000000b44397c11 */ /* 0x000fe200080f1439 */
[----:B0-----:R-:W-:Y:S01]  /*1f50*/  IMAD.WIDE.U32 R68, R62, UR18, R58 ;  /* 0x000000123e447c25 */ /* 0x001fe2000f8e003a */
[----:B------:R-:W-:Y:S02]  /*1f60*/  ISETP.GT.AND P0, PT, R4, 0x1, PT ;  /* 0x000000010400780c */ /* 0x000fe40003f04270 */
[----:B------:R-:W-:Y:S01]  /*1f70*/  IADD3.X R19, R11, R71, R19, P2, !PT ;  /* 0x000000470b137210 */ /* 0x000fe200017fe413 */
[----:B------:R-:W-:Y:S01]  /*1f80*/  IMAD.IADD R71, R71, 0x1, R69 ;  /* 0x0000000147477824 */ /* 0x000fe200078e0245 */
[----:B------:R-:W-:-:S02]  /*1f90*/  ISETP.GT.AND P2, PT, R66, RZ, P0 ;  /* 0x000000ff4200720c */ /* 0x000fc40000744270 */
[----:B------:R-:W-:Y:S01]  /*1fa0*/  LEA R58, P4, R72, R56, 0x2 ;  /* 0x00000038483a7211 */ /* 0x000fe200078810ff */
[----:B------:R-:W-:-:S04]  /*1fb0*/  IMAD.WIDE.U32 R18, R5, UR8, R18 ;  /* 0x0000000805127c25 */ /* 0x000fc8000f8e0012 */
[----:B------:R-:W-:Y:S02]  /*1fc0*/  IMAD.IADD R19, R67, 0x1, R19 ;  /* 0x0000000143137824 */ /* 0x000fe400078e0213 */
[----:B--2---:R-:W-:-:S04]  /*1fd0*/  FMUL R63, R6, R13 ;  /* 0x0000000d063f7220 */ /* 0x004fc80000400000 */
[----:B------:R-:W-:Y:S01]  /*1fe0*/  FFMA R75, R24, R12, R63 ;  /* 0x0000000c184b7223 */ /* 0x000fe2000000003f */
[----:B------:R-:W-:-:S04]  /*1ff0*/  IADD3 R24, P6, R20, R68, RZ ;  /* 0x0000004414187210 */ /* 0x000fc80007fde0ff */
[----:B------:R0:W-:Y:S01]  /*2000*/  @P5 STG.E desc[UR16][R56.64], R75 ;  /* 0x0000004b38005986 */ /* 0x0001e2000c101910 */
[----:B------:R-:W-:Y:S01]  /*2010*/  IMAD.X R21, R71, 0x1, R21, P6 ;  /* 0x0000000147157824 */ /* 0x000fe200030e0615 */
[----:B------:R-:W-:Y:S02]  /*2020*/  LEA R62, P6, R18, UR20, 0x2 ;  /* 0x00000014123e7c11 */ /* 0x000fe4000f8c10ff */
[----:B------:R-:W-:Y:S02]  /*2030*/  LEA R20, P5, R24, UR20, 0x2 ;  /* 0x0000001418147c11 */ /* 0x000fe4000f8a10ff */
[----:B------:R-:W-:Y:S02]  /*2040*/  LEA.HI.X R63, R18, UR21, R19, 0x2, P6 ;  /* 0x00000015123f7c11 */ /* 0x000fe4000b0f1413 */
[----:B------:R-:W-:Y:S01]  /*2050*/  LEA.HI.X R21, R24, UR21, R21, 0x2, P5 ;  /* 0x0000001518157c11 */ /* 0x000fe2000a8f1415 */
[----:B------:R-:W-:Y:S08]  /*2060*/  @!P2 BRA `(.L_x_29) ;  /* 0x000000000004a947 */ /* 0x000ff00003800000 */
[----:B------:R1:W5:Y:S02]  /*2070*/  LDG.E.LTC128B R6, desc[UR16][R20.64] ;  /* 0x0000001014067981 */ /* 0x000364000c1e1920 */
.L_x_29:
[----:B------:R-:W-:Y:S05]  /*2080*/  BSYNC B1 ;  /* 0x0000000000017941 */ /* 0x000fea0003800000 */
.L_x_28:
[----:B-----5:R-:W-:Y:S01]  /*2090*/  FMUL R24, R6, R13 ;  /* 0x0000000d06187220 */ /* 0x020fe20000400000 */
[----:B------:R-:W-:Y:S01]  /*20a0*/  LEA.HI.X R59, R72, R57, R73, 0x2, P4 ;  /* 0x00000039483b7211 */ /* 0x000fe200020f1449 */
[----:B------:R-:W-:Y:S01]  /*20b0*/  BSSY B1, `(.L_x_30) ;  /* 0x0000008000017945 */ /* 0x000fe20003800000 */
[----:B------:R-:W-:Y:S01]  /*20c0*/  ISETP.GT.AND P1, PT, R66, 0x8, P1 ;  /* 0x000000084200780c */ /* 0x000fe20000f24270 */
[----:B------:R-:W-:Y:S01]  /*20d0*/  FFMA R25, R25, R12, R24 ;  /* 0x0000000c19197223 */ /* 0x000fe20000000018 */
[----:B------:R-:W-:-:S04]  /*20e0*/  IADD3 R18, P5, P6, R10, R68, R60 ;  /* 0x000000440a127210 */ /* 0x000fc80007ebe03c */
[----:B------:R2:W-:Y:S01]  /*20f0*/  @P2 STG.E desc[UR16][R58.64], R25 ;  /* 0x000000193a002986 */ /* 0x0005e2000c101910 */
[----:B------:R-:W-:-:S06]  /*2100*/  IADD3.X R19, R11, R71, R61, P5, P6 ;  /* 0x000000470b137210 */ /* 0x000fcc0002fec43d */
[----:B------:R-:W-:Y:S05]  /*2110*/  @!P1 BRA `(.L_x_31) ;  /* 0x0000000000049947 */ /* 0x000fea0003800000 */
[----:B------:R3:W5:Y:S02]  /*2120*/  LDG.E.LTC128B R6, desc[UR16][R62.64+0x20] ;  /* 0x000020103e067981 */ /* 0x000764000c1e1920 */
.L_x_31:
[----:B------:R-:W-:Y:S05]  /*2130*/  BSYNC B1 ;  /* 0x0000000000017941 */ /* 0x000fea0003800000 */
.L_x_30:
[----:B------:R-:W-:-:S04]  /*2140*/  IMAD.WIDE.U32 R18, R5, UR8, R18 ;  /* 0x0000000805127c25 */ /* 0x000fc8000f8e0012 */
[----:B--2--5:R-:W-:Y:S01]  /*2150*/  FMUL R25, R6, R13 ;  /* 0x0000000d06197220 */ /* 0x024fe20000400000 */
[----:B------:R-:W-:Y:S01]  /*2160*/  ISETP.GT.AND P0, PT, R66, 0x8, P0 ;  /* 0x000000084200780c */ /* 0x000fe20000704270 */
[----:B------:R-:W-:Y:S01]  /*2170*/  USHF.L.U64.HI UR11, UR18, 0x5, UR19 ;  /* 0x00000005120b7899 */ /* 0x000fe20008010213 */
[----:B------:R-:W-:Y:S01]  /*2180*/  IMAD.IADD R5, R67, 0x1, R19 ;  /* 0x0000000143057824 */ /* 0x000fe200078e0213 */
[----:B------:R-:W-:Y:S01]  /*2190*/  LEA R24, P5, R18, UR20, 0x2 ;  /* 0x0000001412187c11 */ /* 0x000fe2000f8a10ff */
[----:B------:R-:W-:Y:S01]  /*21a0*/  FFMA R61, R26, R12, R25 ;  /* 0x0000000c1a3d7223 */ /* 0x000fe20000000019 */
[----:B------:R-:W-:Y:S01]  /*21b0*/  @P1 IMAD.MOV.U32 R19, RZ, RZ, R57 ;  /* 0x000000ffff131224 */ /* 0x000fe200078e0039 */
[----:B------:R-:W-:Y:S01]  /*21c0*/  ISETP.GT.AND P2, PT, R4, 0x8, PT ;  /* 0x000000080400780c */ /* 0x000fe20003f44270 */
[----:B------:R-:W-:Y:S01]  /*21d0*/  USHF.L.U32 UR10, UR18, 0x5, URZ ;  /* 0x00000005120a7899 */ /* 0x000fe2000800063f */
[----:B------:R-:W-:Y:S01]  /*21e0*/  LEA.HI.X R25, R18, UR21, R5, 0x2, P5 ;  /* 0x0000001512197c11 */ /* 0x000fe2000a8f1405 */
[----:B------:R-:W-:Y:S01]  /*21f0*/  @P1 IMAD.MOV.U32 R18, RZ, RZ, R56 ;  /* 0x000000ffff121224 */ /* 0x000fe200078e0038 */
[----:B------:R-:W-:Y:S01]  /*2200*/  BSSY B1, `(.L_x_32) ;  /* 0x0000005000017945 */ /* 0x000fe20003800000 */
[----:B------:R-:W-:-:S03]  /*2210*/  ISETP.GT.AND P4, PT, R66, RZ, P2 ;  /* 0x000000ff4200720c */ /* 0x000fc60001784270 */
[----:B------:R2:W-:Y:S01]  /*2220*/  @P1 STG.E desc[UR16][R18.64+0x20], R61 ;  /* 0x0000203d12001986 */ /* 0x0005e2000c101910 */
[----:B------:R-:W-:Y:S09]  /*2230*/  @!P0 BRA `(.L_x_33) ;  /* 0x0000000000048947 */ /* 0x000ff20003800000 */
[----:B------:R4:W5:Y:S02]  /*2240*/  LDG.E.LTC128B R6, desc[UR16][R24.64+0x20] ;  /* 0x0000201018067981 */ /* 0x000964000c1e1920 */
.L_x_33:
[----:B------:R-:W-:Y:S05]  /*2250*/  BSYNC B1 ;  /* 0x0000000000017941 */ /* 0x000fea0003800000 */
.L_x_32:
[----:B--2--5:R-:W-:Y:S01]  /*2260*/  FMUL R18, R6, R13 ;  /* 0x0000000d06127220 */ /* 0x024fe20000400000 */
[----:B----4-:R-:W-:-:S03]  /*2270*/  IADD3 R24, P1, R22, UR10, RZ ;  /* 0x0000000a16187c10 */ /* 0x010fc6000ff3e0ff */
[----:B---3--:R-:W-:Y:S01]  /*2280*/  FFMA R63, R27, R12, R18 ;  /* 0x0000000c1b3f7223 */ /* 0x008fe20000000012 */
[----:B------:R-:W-:Y:S01]  /*2290*/  IMAD.MOV.U32 R18, RZ, RZ, R6 ;  /* 0x000000ffff127224 */ /* 0x000fe200078e0006 */
[----:B------:R-:W-:-:S03]  /*22a0*/  IADD3.X R25, R23, UR11, RZ, P1, !PT ;  /* 0x0000000b17197c10 */ /* 0x000fc60008ffe4ff */
[----:B------:R2:W-:Y:S04]  /*22b0*/  @P0 STG.E desc[UR16][R58.64+0x20], R63 ;  /* 0x0000203f3a000986 */ /* 0x0005e8000c101910 */
[----:B------:R-:W3:Y:S01]  /*22c0*/  @P4 LDG.E.LTC128B R18, desc[UR16][R24.64] ;  /* 0x0000001018124981 */ /* 0x000ee2000c1e1920 */
[C---:B------:R-:W-:Y:S01]  /*22d0*/  IMAD.SHL.U32 R19, R72.reuse, 0x20, RZ ;  /* 0x0000002048137824 */ /* 0x040fe200078e00ff */
[----:B------:R-:W-:Y:S01]  /*22e0*/  SHF.L.U64.HI R6, R72, 0x5, R73 ;  /* 0x0000000548067819 */ /* 0x000fe20000010249 */
[----:B------:R-:W-:Y:S01]  /*22f0*/  BSSY B1, `(.L_x_34) ;  /* 0x000000c000017945 */ /* 0x000fe20003800000 */
[----:B------:R-:W-:Y:S02]  /*2300*/  ISETP.GT.AND P0, PT, R4, 0x9, PT ;  /* 0x000000090400780c */ /* 0x000fe40003f04270 */
[----:B------:R-:W-:-:S02]  /*2310*/  IADD3 R26, P5, R19, R56, RZ ;  /* 0x00000038131a7210 */ /* 0x000fc40007fbe0ff */
[----:B------:R-:W-:-:S03]  /*2320*/  ISETP.GT.AND P1, PT, R66, RZ, P0 ;  /* 0x000000ff4200720c */ /* 0x000fc60000724270 */
[----:B------:R-:W-:Y:S01]  /*2330*/  IMAD.X R27, R6, 0x1, R57, P5 ;  /* 0x00000001061b7824 */ /* 0x000fe200028e0639 */
[----:B------:R-:W-:-:S04]  /*2340*/  IADD3 R60, P5, R20, UR10, RZ ;  /* 0x0000000a143c7c10 */ /* 0x000fc8000ffbe0ff */
[----:B------:R-:W-:Y:S01]  /*2350*/  IADD3.X R61, R21, UR11, RZ, P5, !PT ;  /* 0x0000000b153d7c10 */ /* 0x000fe2000affe4ff */
[----:B---3--:R-:W-:-:S04]  /*2360*/  FMUL R5, R18, R13 ;  /* 0x0000000d12057220 */ /* 0x008fc80000400000 */
[----:B------:R-:W-:-:S05]  /*2370*/  FFMA R5, R28, R12, R5 ;  /* 0x0000000c1c057223 */ /* 0x000fca0000000005 */
[----:B------:R2:W-:Y:S01]  /*2380*/  @P4 STG.E desc[UR16][R26.64], R5 ;  /* 0x000000051a004986 */ /* 0x0005e2000c101910 */
[----:B------:R-:W-:Y:S05]  /*2390*/  @!P1 BRA `(.L_x_35) ;  /* 0x0000000000049947 */ /* 0x000fea0003800000 */
[----:B------:R3:W5:Y:S02]  /*23a0*/  LDG.E.LTC128B R18, desc[UR16][R60.64] ;  /* 0x000000103c127981 */ /* 0x000764000c1e1920 */
.L_x_35:
[----:B------:R-:W-:Y:S05]  /*23b0*/  BSYNC B1 ;  /* 0x0000000000017941 */ /* 0x000fea0003800000 */
.L_x_34:
[----:B------:R-:W-:Y:S01]  /*23c0*/  UIADD3 UR8, UP0, UR10, 0x20, URZ ;  /* 0x000000200a087890 */ /* 0x000fe2000ff1e03f */
[----:B------:R-:W-:Y:S01]  /*23d0*/  ISETP.GT.AND P2, PT, R66, 0x8, P2 ;  /* 0x000000084200780c */ /* 0x000fe20001744270 */
[----:B-----5:R-:W-:Y:S01]  /*23e0*/  FMUL R28, R18, R13 ;  /* 0x0000000d121c7220 */ /* 0x020fe20000400000 */
[----:B------:R-:W-:Y:S01]  /*23f0*/  IADD3 R62, P4, R19, R58, RZ ;  /* 0x0000003a133e7210 */ /* 0x000fe20007f9e0ff */
[----:B------:R-:W-:Y:S01]  /*2400*/  UIADD3.X UR9, URZ, UR11, URZ, UP0, !UPT ;  /* 0x0000000b3f097290 */ /* 0x000fe200087fe43f */
[----:B------:R-:W-:Y:S01]  /*2410*/  IMAD.MOV.U32 R68, RZ, RZ, R18 ;  /* 0x000000ffff447224 */ /* 0x000fe200078e0012 */
[----:B------:R-:W-:Y:S01]  /*2420*/  IADD3 R22, P5, R22, UR8, RZ ;  /* 0x0000000816167c10 */ /* 0x000fe2000ffbe0ff */
[----:B------:R-:W-:Y:S01]  /*2430*/  FFMA R69, R29, R12, R28 ;  /* 0x0000000c1d457223 */ /* 0x000fe2000000001c */
[----:B--2---:R-:W-:Y:S02]  /*2440*/  IMAD.X R63, R6, 0x1, R59, P4 ;  /* 0x00000001063f7824 */ /* 0x004fe400020e063b */
[----:B------:R-:W-:-:S03]  /*2450*/  IADD3.X R23, R23, UR9, RZ, P5, !PT ;  /* 0x0000000917177c10 */ /* 0x000fc6000affe4ff */
[----:B------:R2:W-:Y:S04]  /*2460*/  @P1 STG.E desc[UR16][R62.64], R69 ;  /* 0x000000453e001986 */ /* 0x0005e8000c101910 */
[----:B------:R-:W4:Y:S01]  /*2470*/  @P2 LDG.E.LTC128B R68, desc[UR16][R22.64] ;  /* 0x0000001016442981 */ /* 0x000f22000c1e1920 */
[----:B------:R-:W-:Y:S01]  /*2480*/  IADD3 R18, P1, R19, 0x20, RZ ;  /* 0x0000002013127810 */ /* 0x000fe20007f3e0ff */
[----:B------:R-:W-:Y:S01]  /*2490*/  BSSY B1, `(.L_x_36) ;  /* 0x000000c000017945 */ /* 0x000fe20003800000 */
[----:B------:R-:W-:Y:S02]  /*24a0*/  ISETP.GT.AND P4, PT, R66, 0x8, P0 ;  /* 0x000000084200780c */ /* 0x000fe40000784270 */
[----:B------:R-:W-:Y:S01]  /*24b0*/  IADD3 R28, P5, R18, R56, RZ ;  /* 0x00000038121c7210 */ /* 0x000fe20007fbe0ff */
[----:B------:R-:W-:Y:S01]  /*24c0*/  IMAD.X R5, RZ, RZ, R6, P1 ;  /* 0x000000ffff057224 */ /* 0x000fe200008e0606 */
[----:B-1----:R-:W-:-:S03]  /*24d0*/  IADD3 R20, P0, R20, UR8, RZ ;  /* 0x0000000814147c10 */ /* 0x002fc6000ff1e0ff */
[----:B------:R-:W-:Y:S01]  /*24e0*/  IMAD.X R29, R5, 0x1, R57, P5 ;  /* 0x00000001051d7824 */ /* 0x000fe200028e0639 */
[----:B------:R-:W-:Y:S01]  /*24f0*/  IADD3.X R21, R21, UR9, RZ, P0, !PT ;  /* 0x0000000915157c10 */ /* 0x000fe200087fe4ff */
[----:B----4-:R-:W-:-:S04]  /*2500*/  FMUL R67, R68, R13 ;  /* 0x0000000d44437220 */ /* 0x010fc80000400000 */
[----:B------:R-:W-:-:S05]  /*2510*/  FFMA R67, R30, R12, R67 ;  /* 0x0000000c1e437223 */ /* 0x000fca0000000043 */
[----:B------:R2:W-:Y:S01]  /*2520*/  @P2 STG.E desc[UR16][R28.64], R67 ;  /* 0x000000431c002986 */ /* 0x0005e2000c101910 */
[----:B------:R-:W-:Y:S05]  /*2530*/  @!P4 BRA `(.L_x_37) ;  /* 0x000000000004c947 */ /* 0x000fea0003800000 */
[----:B------:R1:W5:Y:S02]  /*2540*/  LDG.E.LTC128B R68, desc[UR16][R20.64] ;  /* 0x0000001014447981 */ /* 0x000364000c1e1920 */
.L_x_37:
[----:B------:R-:W-:Y:S05]  /*2550*/  BSYNC B1 ;  /* 0x0000000000017941 */ /* 0x000fea0003800000 */
.L_x_36:
[----:B-1----:R-:W-:Y:S01]  /*2560*/  IADD3 R20, P2, R18, R58, RZ ;  /* 0x0000003a12147210 */ /* 0x002fe20007f5e0ff */
[----:B-----5:R-:W-:Y:S01]  /*2570*/  FMUL R22, R68, R13 ;  /* 0x0000000d44167220 */ /* 0x020fe20000400000 */
[C---:B------:R-:W-:Y:S01]  /*2580*/  ISETP.GT.AND P1, PT, R4.reuse, 0x10, PT ;  /* 0x000000100400780c */ /* 0x040fe20003f24270 */
[----:B------:R-:W-:Y:S01]  /*2590*/  BSSY B1, `(.L_x_38) ;  /* 0x000000b000017945 */ /* 0x000fe20003800000 */
[----:B------:R-:W-:Y:S01]  /*25a0*/  ISETP.GT.AND P0, PT, R4, 0x11, PT ;  /* 0x000000110400780c */ /* 0x000fe20003f04270 */
[----:B------:R-:W-:Y:S01]  /*25b0*/  FFMA R31, R31, R12, R22 ;  /* 0x0000000c1f1f7223 */ /* 0x000fe20000000016 */
[----:B------:R-:W-:Y:S01]  /*25c0*/  IMAD.X R21, R5, 0x1, R59, P2 ;  /* 0x0000000105157824 */ /* 0x000fe200010e063b */
[----:B------:R-:W-:Y:S02]  /*25d0*/  ISETP.GT.AND P5, PT, R66, RZ, P1 ;  /* 0x000000ff4200720c */ /* 0x000fe40000fa4270 */
[----:B------:R-:W-:Y:S02]  /*25e0*/  IADD3 R22, P2, R24, UR10, RZ ;  /* 0x0000000a18167c10 */ /* 0x000fe4000ff5e0ff */
[----:B------:R1:W-:Y:S01]  /*25f0*/  @P4 STG.E desc[UR16][R20.64], R31 ;  /* 0x0000001f14004986 */ /* 0x0003e2000c101910 */
[----:B--2---:R-:W-:-:S02]  /*2600*/  IADD3 R28, P6, R26, R19, RZ ;  /* 0x000000131a1c7210 */ /* 0x004fc40007fde0ff */
[----:B------:R-:W-:-:S06]  /*2610*/  IADD3.X R23, R25, UR11, RZ, P2, !PT ;  /* 0x0000000b19177c10 */ /* 0x000fcc00097fe4ff */
[----:B------:R-:W-:Y:S05]  /*2620*/  @!P5 BRA `(.L_x_39) ;  /* 0x000000000004d947 */ /* 0x000fea0003800000 */
[----:B------:R2:W5:Y:S02]  /*2630*/  LDG.E.LTC128B R68, desc[UR16][R22.64] ;  /* 0x0000001016447981 */ /* 0x000564000c1e1920 */
.L_x_39:
[----:B------:R-:W-:Y:S05]  /*2640*/  BSYNC B1 ;  /* 0x0000000000017941 */ /* 0x000fea0003800000 */
.L_x_38:
[----:B-1---5:R-:W-:Y:S01]  /*2650*/  FMUL R21, R68, R13 ;  /* 0x0000000d44157220 */ /* 0x022fe20000400000 */
[----:B------:R-:W-:Y:S01]  /*2660*/  IMAD.X R29, R27, 0x1, R6, P6 ;  /* 0x000000011b1d7824 */ /* 0x000fe200030e0606 */
[----:B------:R-:W-:Y:S01]  /*2670*/  ISETP.GT.AND P2, PT, R66, RZ, P0 ;  /* 0x000000ff4200720c */ /* 0x000fe20000744270 */
[----:B------:R-:W-:Y:S01]  /*2680*/  BSSY B1, `(.L_x_40) ;  /* 0x0000008000017945 */ /* 0x000fe20003800000 */
[----:B------:R-:W-:Y:S01]  /*2690*/  FFMA R31, R32, R12, R21 ;  /* 0x0000000c201f7223 */ /* 0x000fe20000000015 */
[----:B------:R-:W-:Y:S02]  /*26a0*/  IADD3 R20, P6, R60, UR10, RZ ;  /* 0x0000000a3c147c10 */ /* 0x000fe4000ffde0ff */
[----:B------:R-:W-:Y:S02]  /*26b0*/  IADD3 R30, P4, R62, R19, RZ ;  /* 0x000000133e1e7210 */ /* 0x000fe40007f9e0ff */
[----:B------:R1:W-:Y:S01]  /*26c0*/  @P5 STG.E desc[UR16][R28.64], R31 ;  /* 0x0000001f1c005986 */ /* 0x0003e2000c101910 */
[----:B------:R-:W-:-:S05]  /*26d0*/  IADD3.X R21, R61, UR11, RZ, P6, !PT ;  /* 0x0000000b3d157c10 */ /* 0x000fca000b7fe4ff */
[----:B------:R-:W-:Y:S05]  /*26e0*/  @!P2 BRA `(.L_x_41) ;  /* 0x000000000004a947 */ /* 0x000fea0003800000 */
[----:B------:R4:W5:Y:S02]  /*26f0*/  LDG.E.LTC128B R68, desc[UR16][R20.64] ;  /* 0x0000001014447981 */ /* 0x000964000c1e1920 */
.L_x_41:
[----:B------:R-:W-:Y:S05]  /*2700*/  BSYNC B1 ;  /* 0x0000000000017941 */ /* 0x000fea0003800000 */
.L_x_40:
[----:B-----5:R-:W-:Y:S01]  /*2710*/  FMUL R32, R68, R13 ;  /* 0x0000000d44207220 */ /* 0x020fe20000400000 */
[----:B-1----:R-:W-:Y:S01]  /*2720*/  IMAD.X R31, R63, 0x1, R6, P4 ;  /* 0x000000013f1f7824 */ /* 0x002fe200020e0606 */
[----:B------:R-:W-:Y:S01]  /*2730*/  ISETP.GT.AND P1, PT, R66, 0x8, P1 ;  /* 0x000000084200780c */ /* 0x000fe20000f24270 */
        /* <DEDUP_REMOVED lines=8> */
.L_x_43:
[----:B------:R-:W-:Y:S05]  /*27c0*/  BSYNC B1 ;  /* 0x0000000000017941 */ /* 0x000fea0003800000 */
.L_x_42:
[----:B0----5:R-:W-:Y:S01]  /*27d0*/  FMUL R25, R68, R13 ;  /* 0x0000000d44197220 */ /* 0x021fe20000400000 */
[----:B-1----:R-:W-:Y:S01]  /*27e0*/  IMAD.X R33, R5, 0x1, R27, P5 ;  /* 0x0000000105217824 */ /* 0x002fe200028e061b */
[----:B------:R-:W-:Y:S01]  /*27f0*/  ISETP.GT.AND P2, PT, R66, 0x8, P0 ;  /* 0x000000084200780c */ /* 0x000fe20000744270 */
[----:B------:R-:W-:Y:S01]  /*2800*/  BSSY B1, `(.L_x_44) ;  /* 0x0000007000017945 */ /* 0x000fe20003800000 */
[----:B------:R-:W-:Y:S01]  /*2810*/  FFMA R27, R34, R12, R25 ;  /* 0x0000000c221b7223 */ /* 0x000fe20000000019 */
[----:B------:R-:W-:-:S04]  /*2820*/  IADD3 R24, P0, R60, UR8, RZ ;  /* 0x000000083c187c10 */ /* 0x000fc8000ff1e0ff */
[----:B------:R0:W-:Y:S01]  /*2830*/  @P1 STG.E desc[UR16][R32.64], R27 ;  /* 0x0000001b20001986 */ /* 0x0001e2000c101910 */
[----:B------:R-:W-:-:S05]  /*2840*/  IADD3.X R25, R61, UR9, RZ, P0, !PT ;  /* 0x000000093d197c10 */ /* 0x000fca00087fe4ff */
[----:B------:R-:W-:Y:S05]  /*2850*/  @!P2 BRA `(.L_x_45) ;  /* 0x000000000004a947 */ /* 0x000fea0003800000 */
[----:B------:R1:W5:Y:S02]  /*2860*/  LDG.E.LTC128B R68, desc[UR16][R24.64] ;  /* 0x0000001018447981 */ /* 0x000364000c1e1920 */
.L_x_45:
[----:B------:R-:W-:Y:S05]  /*2870*/  BSYNC B1 ;  /* 0x0000000000017941 */ /* 0x000fea0003800000 */
.L_x_44:
        /* <DEDUP_REMOVED lines=10> */
[----:B0-----:R-:W-:-:S02]  /*2920*/  IADD3 R32, P5, R28, R19, RZ ;  /* 0x000000131c207210 */ /* 0x001fc40007fbe0ff */
[----:B------:R-:W-:-:S06]  /*2930*/  IADD3.X R27, R23, UR11, RZ, P6, !PT ;  /* 0x0000000b171b7c10 */ /* 0x000fcc000b7fe4ff */
[----:B------:R-:W-:Y:S05]  /*2940*/  @!P4 BRA `(.L_x_47) ;  /* 0x000000000004c947 */ /* 0x000fea0003800000 */
[----:B------:R0:W5:Y:S02]  /*2950*/  LDG.E.LTC128B R68, desc[UR16][R26.64] ;  /* 0x000000101a447981 */ /* 0x000164000c1e1920 */
.L_x_47:
[----:B------:R-:W-:Y:S05]  /*2960*/  BSYNC B1 ;  /* 0x0000000000017941 */ /* 0x000fea0003800000 */
.L_x_46:
        /* <DEDUP_REMOVED lines=11> */
.L_x_49:
[----:B------:R-:W-:Y:S05]  /*2a20*/  BSYNC B1 ;  /* 0x0000000000017941 */ /* 0x000fea0003800000 */
.L_x_48:
[----:B-----5:R-:W-:Y:S01]  /*2a30*/  FMUL R36, R68, R13 ;  /* 0x0000000d44247220 */ /* 0x020fe20000400000 */
[----:B-1----:R-:W-:Y:S01]  /*2a40*/  IMAD.X R35, R31, 0x1, R6, P5 ;  /* 0x000000011f237824 */ /* 0x002fe200028e0606 */
[----:B------:R-:W-:Y:S01]  /*2a50*/  ISETP.GT.AND P1, PT, R66, 0x8, P1 ;  /* 0x000000084200780c */ /* 0x000fe20000f24270 */
[----:B------:R-:W-:Y:S01]  /*2a60*/  BSSY B1, `(.L_x_50) ;  /* 0x0000008000017945 */ /* 0x000fe20003800000 */
[----:B------:R-:W-:Y:S01]  /*2a70*/  FFMA R37, R37, R12, R36 ;  /* 0x0000000c25257223 */ /* 0x000fe20000000024 */
[----:B--2---:R-:W-:Y:S02]  /*2a80*/  IADD3 R22, P4, R22, UR8, RZ ;  /* 0x0000000816167c10 */ /* 0x004fe4000ff9e0ff */
[----:B------:R-:W-:Y:S02]  /*2a90*/  IADD3 R36, P5, R28, R18, RZ ;  /* 0x000000121c247210 */ /* 0x000fe40007fbe0ff */
[----:B------:R1:W-:Y:S01]  /*2aa0*/  @P2 STG.E desc[UR16][R34.64], R37 ;  /* 0x0000002522002986 */ /* 0x0003e2000c101910 */
[----:B------:R-:W-:-:S05]  /*2ab0*/  IADD3.X R23, R23, UR9, RZ, P4, !PT ;  /* 0x0000000917177c10 */ /* 0x000fca000a7fe4ff */
[----:B------:R-:W-:Y:S05]  /*2ac0*/  @!P1 BRA `(.L_x_51) ;  /* 0x0000000000049947 */ /* 0x000fea0003800000 */
[----:B------:R2:W5:Y:S02]  /*2ad0*/  LDG.E.LTC128B R68, desc[UR16][R22.64] ;  /* 0x0000001016447981 */ /* 0x000564000c1e1920 */
.L_x_51:
[----:B------:R-:W-:Y:S05]  /*2ae0*/  BSYNC B1 ;  /* 0x0000000000017941 */ /* 0x000fea0003800000 */
.L_x_50:
[----:B--2--5:R-:W-:Y:S01]  /*2af0*/  FMUL R23, R68, R13 ;  /* 0x0000000d44177220 */ /* 0x024fe20000400000 */
[----:B-1----:R-:W-:Y:S01]  /*2b00*/  IMAD.X R37, R29, 0x1, R5, P5 ;  /* 0x000000011d257824 */ /* 0x002fe200028e0605 */
[----:B------:R-:W-:Y:S01]  /*2b10*/  ISETP.GT.AND P2, PT, R66, 0x8, P0 ;  /* 0x000000084200780c */ /* 0x000fe20000744270 */
[----:B------:R-:W-:Y:S01]  /*2b20*/  BSSY B1, `(.L_x_52) ;  /* 0x0000007000017945 */ /* 0x000fe20003800000 */
[----:B------:R-:W-:Y:S01]  /*2b30*/  FFMA R23, R38, R12, R23 ;  /* 0x0000000c26177223 */ /* 0x000fe20000000017 */
[----:B----4-:R-:W-:-:S04]  /*2b40*/  IADD3 R20, P0, R20, UR8, RZ ;  /* 0x0000000814147c10 */ /* 0x010fc8000ff1e0ff */
[----:B------:R1:W-:Y:S01]  /*2b50*/  @P1 STG.E desc[UR16][R36.64], R23 ;  /* 0x0000001724001986 */ /* 0x0003e2000c101910 */
[----:B------:R-:W-:-:S05]  /*2b60*/  IADD3.X R21, R21, UR9, RZ, P0, !PT ;  /* 0x0000000915157c10 */ /* 0x000fca00087fe4ff */
[----:B------:R-:W-:Y:S05]  /*2b70*/  @!P2 BRA `(.L_x_53) ;  /* 0x000000000004a947 */ /* 0x000fea0003800000 */
[----:B------:R2:W5:Y:S02]  /*2b80*/  LDG.E.LTC128B R68, desc[UR16][R20.64] ;  /* 0x0000001014447981 */ /* 0x000564000c1e1920 */
.L_x_53:
[----:B------:R-:W-:Y:S05]  /*2b90*/  BSYNC B1 ;  /* 0x0000000000017941 */ /* 0x000fea0003800000 */
.L_x_52:
[----:B--2---:R-:W-:Y:S01]  /*2ba0*/  IADD3 R20, P5, R30, R18, RZ ;  /* 0x000000121e147210 */ /* 0x004fe20007fbe0ff */
        /* <DEDUP_REMOVED lines=9> */
[----:B------:R-:W-:-:S02]  /*2c40*/  IADD3 R28, P5, R32, R19, RZ ;  /* 0x00000013201c7210 */ /* 0x000fc40007fbe0ff */
[----:B-1----:R-:W-:-:S06]  /*2c50*/  IADD3.X R23, R27, UR11, RZ, P6, !PT ;  /* 0x0000000b1b177c10 */ /* 0x002fcc000b7fe4ff */
[----:B------:R-:W-:Y:S05]  /*2c60*/  @!P4 BRA `(.L_x_55) ;  /* 0x000000000004c947 */ /* 0x000fea0003800000 */
[----:B------:R1:W5:Y:S02]  /*2c70*/  LDG.E.LTC128B R68, desc[UR16][R22.64] ;  /* 0x0000001016447981 */ /* 0x000364000c1e1920 */
.L_x_55:
[----:B------:R-:W-:Y:S05]  /*2c80*/  BSYNC B1 ;  /* 0x0000000000017941 */ /* 0x000fea0003800000 */
.L_x_54:
[----:B--2--5:R-:W-:Y:S01]  /*2c90*/  FMUL R21, R68, R13 ;  /* 0x0000000d44157220 */ /* 0x024fe20000400000 */
        /* <DEDUP_REMOVED lines=10> */
.L_x_57:
[----:B------:R-:W-:Y:S05]  /*2d40*/  BSYNC B1 ;  /* 0x0000000000017941 */ /* 0x000fea0003800000 */
.L_x_56:
[----:B-----5:R-:W-:Y:S01]  /*2d50*/  FMUL R36, R68, R13 ;  /* 0x0000000d44247220 */ /* 0x020fe20000400000 */
[----:B--2---:R-:W-:Y:S01]  /*2d60*/  IMAD.X R31, R35, 0x1, R6, P5 ;  /* 0x00000001231f7824 */ /* 0x004fe200028e0606 */
[----:B------:R-:W-:Y:S01]  /*2d70*/  ISETP.GT.AND P1, PT, R66, 0x8, P1 ;  /* 0x000000084200780c */ /* 0x000fe20000f24270 */
[----:B------:R-:W-:Y:S01]  /*2d80*/  BSSY B1, `(.L_x_58) ;  /* 0x0000008000017945 */ /* 0x000fe20003800000 */
[----:B------:R-:W-:Y:S01]  /*2d90*/  FFMA R41, R41, R12, R36 ;  /* 0x0000000c29297223 */ /* 0x000fe20000000024 */
[----:B0-----:R-:W-:Y:S02]  /*2da0*/  IADD3 R26, P4, R26, UR8, RZ ;  /* 0x000000081a1a7c10 */ /* 0x001fe4000ff9e0ff */
[----:B------:R-:W-:Y:S02]  /*2db0*/  IADD3 R36, P5, R32, R18, RZ ;  /* 0x0000001220247210 */ /* 0x000fe40007fbe0ff */
[----:B------:R0:W-:Y:S01]  /*2dc0*/  @P2 STG.E desc[UR16][R30.64], R41 ;  /* 0x000000291e002986 */ /* 0x0001e2000c101910 */
[----:B------:R-:W-:-:S05]  /*2dd0*/  IADD3.X R27, R27, UR9, RZ, P4, !PT ;  /* 0x000000091b1b7c10 */ /* 0x000fca000a7fe4ff */
[----:B------:R-:W-:Y:S05]  /*2de0*/  @!P1 BRA `(.L_x_59) ;  /* 0x0000000000049947 */ /* 0x000fea0003800000 */
[----:B------:R2:W5:Y:S02]  /*2df0*/  LDG.E.LTC128B R68, desc[UR16][R26.64] ;  /* 0x000000101a447981 */ /* 0x000564000c1e1920 */
.L_x_59:
[----:B------:R-:W-:Y:S05]  /*2e00*/  BSYNC B1 ;  /* 0x0000000000017941 */ /* 0x000fea0003800000 */
.L_x_58:
[----:B--2--5:R-:W-:Y:S01]  /*2e10*/  FMUL R27, R68, R13 ;  /* 0x0000000d441b7220 */ /* 0x024fe20000400000 */
[----:B------:R-:W-:Y:S01]  /*2e20*/  IMAD.X R37, R33, 0x1, R5, P5 ;  /* 0x0000000121257824 */ /* 0x000fe200028e0605 */
        /* <DEDUP_REMOVED lines=8> */
.L_x_61:
[----:B------:R-:W-:Y:S05]  /*2eb0*/  BSYNC B1 ;  /* 0x0000000000017941 */ /* 0x000fea0003800000 */
.L_x_60:
[----:B0-----:R-:W-:Y:S01]  /*2ec0*/  IADD3 R24, P5, R34, R18, RZ ;  /* 0x0000001222187210 */ /* 0x001fe20007fbe0ff */
        /* <DEDUP_REMOVED lines=10> */
[----:B--2---:R-:W-:-:S06]  /*2f70*/  IADD3.X R27, R23, UR11, RZ, P6, !PT ;  /* 0x0000000b171b7c10 */ /* 0x004fcc000b7fe4ff */
[----:B------:R-:W-:Y:S05]  /*2f80*/  @!P4 BRA `(.L_x_63) ;  /* 0x000000000004c947 */ /* 0x000fea0003800000 */
[----:B------:R2:W5:Y:S02]  /*2f90*/  LDG.E.LTC128B R68, desc[UR16][R26.64] ;  /* 0x000000101a447981 */ /* 0x000564000c1e1920 */
.L_x_63:
[----:B------:R-:W-:Y:S05]  /*2fa0*/  BSYNC B1 ;  /* 0x0000000000017941 */ /* 0x000fea0003800000 */
.L_x_62:
[----:B0----5:R-:W-:Y:S01]  /*2fb0*/  FMUL R25, R68, R13 ;  /* 0x0000000d44197220 */ /* 0x021fe20000400000 */
        /* <DEDUP_REMOVED lines=10> */
.L_x_65:
[----:B------:R-:W-:Y:S05]  /*3060*/  BSYNC B1 ;  /* 0x0000000000017941 */ /* 0x000fea0003800000 */
.L_x_64:
[----:B-----5:R-:W-:Y:S01]  /*3070*/  FMUL R36, R68, R13 ;  /* 0x0000000d44247220 */ /* 0x020fe20000400000 */
[----:B0-----:R-:W-:Y:S01]  /*3080*/  IMAD.X R35, R31, 0x1, R6, P5 ;  /* 0x000000011f237824 */ /* 0x001fe200028e0606 */
[----:B------:R-:W-:Y:S01]  /*3090*/  ISETP.GT.AND P1, PT, R66, 0x8, P1 ;  /* 0x000000084200780c */ /* 0x000fe20000f24270 */
[----:B------:R-:W-:Y:S01]  /*30a0*/  BSSY B1, `(.L_x_66) ;  /* 0x0000008000017945 */ /* 0x000fe20003800000 */
[----:B------:R-:W-:Y:S01]  /*30b0*/  FFMA R45, R45, R12, R36 ;  /* 0x0000000c2d2d7223 */ /* 0x000fe20000000024 */
[----:B-1----:R-:W-:Y:S02]  /*30c0*/  IADD3 R22, P4, R22, UR8, RZ ;  /* 0x0000000816167c10 */ /* 0x002fe4000ff9e0ff */
[----:B------:R-:W-:Y:S02]  /*30d0*/  IADD3 R36, P5, R28, R18, RZ ;  /* 0x000000121c247210 */ /* 0x000fe40007fbe0ff */
[----:B------:R0:W-:Y:S01]  /*30e0*/  @P2 STG.E desc[UR16][R34.64], R45 ;  /* 0x0000002d22002986 */ /* 0x0001e2000c101910 */
[----:B------:R-:W-:-:S05]  /*30f0*/  IADD3.X R23, R23, UR9, RZ, P4, !PT ;  /* 0x0000000917177c10 */ /* 0x000fca000a7fe4ff */
[----:B------:R-:W-:Y:S05]  /*3100*/  @!P1 BRA `(.L_x_67) ;  /* 0x0000000000049947 */ /* 0x000fea0003800000 */
[----:B------:R1:W5:Y:S02]  /*3110*/  LDG.E.LTC128B R68, desc[UR16][R22.64] ;  /* 0x0000001016447981 */ /* 0x000364000c1e1920 */
.L_x_67:
[----:B------:R-:W-:Y:S05]  /*3120*/  BSYNC B1 ;  /* 0x0000000000017941 */ /* 0x000fea0003800000 */
.L_x_66:
[----:B-1---5:R-:W-:Y:S01]  /*3130*/  FMUL R23, R68, R13 ;  /* 0x0000000d44177220 */ /* 0x022fe20000400000 */
[----:B------:R-:W-:Y:S01]  /*3140*/  IMAD.X R37, R29, 0x1, R5, P5 ;  /* 0x000000011d257824 */ /* 0x000fe200028e0605 */
        /* <DEDUP_REMOVED lines=8> */
.L_x_69:
[----:B------:R-:W-:Y:S05]  /*31d0*/  BSYNC B1 ;  /* 0x0000000000017941 */ /* 0x000fea0003800000 */
.L_x_68:
[----:B----4-:R-:W-:Y:S01]  /*31e0*/  IADD3 R20, P2, R30, R18, RZ ;  /* 0x000000121e147210 */ /* 0x010fe20007f5e0ff */
        /* <DEDUP_REMOVED lines=13> */
.L_x_71:
[----:B------:R-:W-:Y:S05]  /*32c0*/  BSYNC B1 ;  /* 0x0000000000017941 */ /* 0x000fea0003800000 */
.L_x_70:
[----:B----45:R-:W-:Y:S01]  /*32d0*/  FMUL R21, R68, R13 ;  /* 0x0000000d44157220 */ /* 0x030fe20000400000 */
[----:B------:R-:W-:Y:S01]  /*32e0*/  IMAD.X R29, R33, 0x1, R6, P6 ;  /* 0x00000001211d7824 */ /* 0x000fe200030e0606 */
[----:B------:R-:W-:Y:S01]  /*32f0*/  ISETP.GT.AND P2, PT, R66, RZ, P1 ;  /* 0x000000ff4200720c */ /* 0x000fe20000f44270 */
[----:B------:R-:W-:Y:S01]  /*3300*/  BSSY B1, `(.L_x_72) ;  /* 0x0000007000017945 */ /* 0x000fe20003800000 */
[----:B------:R-:W-:Y:S01]  /*3310*/  FFMA R21, R48, R12, R21 ;  /* 0x0000000c30157223 */ /* 0x000fe20000000015 */
[----:B------:R-:W-:-:S04]  /*3320*/  IADD3 R36, P0, R24, UR10, RZ ;  /* 0x0000000a18247c10 */ /* 0x000fc8000ff1e0ff */
[----:B------:R4:W-:Y:S01]  /*3330*/  @P5 STG.E desc[UR16][R28.64], R21 ;  /* 0x000000151c005986 */ /* 0x0009e2000c101910 */
[----:B------:R-:W-:-:S05]  /*3340*/  IADD3.X R37, R25, UR11, RZ, P0, !PT ;  /* 0x0000000b19257c10 */ /* 0x000fca00087fe4ff */
[----:B------:R-:W-:Y:S05]  /*3350*/  @!P2 BRA `(.L_x_73) ;  /* 0x000000000004a947 */ /* 0x000fea0003800000 */
[----:B------:R0:W5:Y:S02]  /*3360*/  LDG.E.LTC128B R68, desc[UR16][R36.64] ;  /* 0x0000001024447981 */ /* 0x000164000c1e1920 */
.L_x_73:
[----:B------:R-:W-:Y:S05]  /*3370*/  BSYNC B1 ;  /* 0x0000000000017941 */ /* 0x000fea0003800000 */
.L_x_72:
[----:B------:R-:W-:Y:S01]  /*3380*/  IADD3 R20, P5, R34, R19, RZ ;  /* 0x0000001322147210 */ /* 0x000fe20007fbe0ff */
[----:B-----5:R-:W-:Y:S01]  /*3390*/  FMUL R30, R68, R13 ;  /* 0x0000000d441e7220 */ /* 0x020fe20000400000 */
[----:B------:R-:W-:Y:S01]  /*33a0*/  ISETP.GT.AND P4, PT, R66, 0x8, P4 ;  /* 0x000000084200780c */ /* 0x000fe20002784270 */
[----:B------:R-:W-:Y:S01]  /*33b0*/  BSSY B1, `(.L_x_74) ;  /* 0x000000a000017945 */ /* 0x000fe20003800000 */
[----:B--2---:R-:W-:Y:S01]  /*33c0*/  IADD3 R26, P6, R26, UR8, RZ ;  /* 0x000000081a1a7c10 */ /* 0x004fe2000ffde0ff */
[----:B------:R-:W-:Y:S01]  /*33d0*/  FFMA R49, R49, R12, R30 ;  /* 0x0000000c31317223 */ /* 0x000fe2000000001e */
[----:B----4-:R-:W-:Y:S01]  /*33e0*/  IMAD.X R21, R35, 0x1, R6, P5 ;  /* 0x0000000123157824 */ /* 0x010fe200028e0606 */
[----:B------:R-:W-:Y:S02]  /*33f0*/  ISETP.GT.AND P0, PT, R4, 0x38, PT ;  /* 0x000000380400780c */ /* 0x000fe40003f04270 */
[----:B------:R-:W-:Y:S02]  /*3400*/  IADD3 R30, P5, R32, R18, RZ ;  /* 0x00000012201e7210 */ /* 0x000fe40007fbe0ff */
[----:B------:R2:W-:Y:S01]  /*3410*/  @P2 STG.E desc[UR16][R20.64], R49 ;  /* 0x0000003114002986 */ /* 0x0005e2000c101910 */
[----:B------:R-:W-:-:S03]  /*3420*/  IADD3.X R27, R27, UR9, RZ, P6, !PT ;  /* 0x000000091b1b7c10 */ /* 0x000fc6000b7fe4ff */
[----:B------:R-:W-:Y:S07]  /*3430*/  @!P4 BRA `(.L_x_75) ;  /* 0x000000000004c947 */ /* 0x000fee0003800000 */
[----:B------:R4:W5:Y:S02]  /*3440*/  LDG.E.LTC128B R68, desc[UR16][R26.64] ;  /* 0x000000101a447981 */ /* 0x000964000c1e1920 */
.L_x_75:
[----:B------:R-:W-:Y:S05]  /*3450*/  BSYNC B1 ;  /* 0x0000000000017941 */ /* 0x000fea0003800000 */
.L_x_74:
[----:B----45:R-:W-:Y:S01]  /*3460*/  FMUL R27, R68, R13 ;  /* 0x0000000d441b7220 */ /* 0x030fe20000400000 */
[----:B------:R-:W-:Y:S01]  /*3470*/  IMAD.X R31, R33, 0x1, R5, P5 ;  /* 0x00000001211f7824 */ /* 0x000fe200028e0605 */
[----:B------:R-:W-:Y:S01]  /*3480*/  ISETP.GT.AND P1, PT, R66, 0x8, P1 ;  /* 0x000000084200780c */ /* 0x000fe20000f24270 */
[----:B------:R-:W-:Y:S01]  /*3490*/  BSSY B1, `(.L_x_76) ;  /* 0x0000008000017945 */ /* 0x000fe20003800000 */
[----:B------:R-:W-:Y:S01]  /*34a0*/  FFMA R27, R50, R12, R27 ;  /* 0x0000000c321b7223 */ /* 0x000fe2000000001b */
[----:B------:R-:W-:Y:S02]  /*34b0*/  IADD3 R24, P5, R24, UR8, RZ ;  /* 0x0000000818187c10 */ /* 0x000fe4000ffbe0ff */
[----:B------:R-:W-:Y:S02]  /*34c0*/  ISETP.GT.AND P2, PT, R4, 0x39, PT ;  /* 0x000000390400780c */ /* 0x000fe40003f44270 */
[----:B------:R4:W-:Y:S01]  /*34d0*/  @P4 STG.E desc[UR16][R30.64], R27 ;  /* 0x0000001b1e004986 */ /* 0x0009e2000c101910 */
[----:B------:R-:W-:-:S05]  /*34e0*/  IADD3.X R25, R25, UR9, RZ, P5, !PT ;  /* 0x0000000919197c10 */ /* 0x000fca000affe4ff */
[----:B------:R-:W-:Y:S05]  /*34f0*/  @!P1 BRA `(.L_x_77) ;  /* 0x0000000000049947 */ /* 0x000fea0003800000 */
[----:B------:R0:W5:Y:S02]  /*3500*/  LDG.E.LTC128B R68, desc[UR16][R24.64] ;  /* 0x0000001018447981 */ /* 0x000164000c1e1920 */
.L_x_77:
[----:B------:R-:W-:Y:S05]  /*3510*/  BSYNC B1 ;  /* 0x0000000000017941 */ /* 0x000fea0003800000 */
.L_x_76:
[----:B0-----:R-:W-:Y:S01]  /*3520*/  IADD3 R24, P6, R34, R18, RZ ;  /* 0x0000001222187210 */ /* 0x001fe20007fde0ff */
[----:B-----5:R-:W-:Y:S01]  /*3530*/  FMUL R4, R68, R13 ;  /* 0x0000000d44047220 */ /* 0x020fe20000400000 */
[----:B------:R-:W-:Y:S01]  /*3540*/  ISETP.GT.AND P4, PT, R66, RZ, P0 ;  /* 0x000000ff4200720c */ /* 0x000fe20000784270 */
[----:B------:R-:W-:Y:S01]  /*3550*/  BSSY B1, `(.L_x_78) ;  /* 0x0000009000017945 */ /* 0x000fe20003800000 */
[----:B------:R-:W-:Y:S01]  /*3560*/  IADD3 R26, P5, R28, R19, RZ ;  /* 0x000000131c1a7210 */ /* 0x000fe20007fbe0ff */
[----:B------:R-:W-:Y:S02]  /*3570*/  IMAD.X R25, R35, 0x1, R5, P6 ;  /* 0x0000000123197824 */ /* 0x000fe400030e0605 */
[----:B------:R-:W-:-:S05]  /*3580*/  FFMA R51, R51, R12, R4 ;  /* 0x0000000c33337223 */ /* 0x000fca0000000004 */
[----:B------:R0:W-:Y:S03]  /*3590*/  @P1 STG.E desc[UR16][R24.64], R51 ;  /* 0x0000003318001986 */ /* 0x0001e6000c101910 */
[----:B------:R-:W-:Y:S05]  /*35a0*/  @!P4 BRA `(.L_x_79) ;  /* 0x00000000000cc947 */ /* 0x000fea0003800000 */
[----:B0-----:R-:W-:-:S04]  /*35b0*/  IADD3 R24, P1, R22, UR10, RZ ;  /* 0x0000000a16187c10 */ /* 0x001fc8000ff3e0ff */
[----:B------:R-:W-:-:S05]  /*35c0*/  IADD3.X R25, R23, UR11, RZ, P1, !PT ;  /* 0x0000000b17197c10 */ /* 0x000fca0008ffe4ff */
[----:B------:R0:W5:Y:S04]  /*35d0*/  LDG.E.LTC128B R68, desc[UR16][R24.64] ;  /* 0x0000001018447981 */ /* 0x000168000c1e1920 */
.L_x_79:
[----:B------:R-:W-:Y:S05]  /*35e0*/  BSYNC B1 ;  /* 0x0000000000017941 */ /* 0x000fea0003800000 */
.L_x_78:
[----:B0----5:R-:W-:Y:S01]  /*35f0*/  FMUL R25, R68, R13 ;  /* 0x0000000d44197220 */ /* 0x021fe20000400000 */
[----:B----4-:R-:W-:Y:S01]  /*3600*/  IMAD.X R27, R29, 0x1, R6, P5 ;  /* 0x000000011d1b7824 */ /* 0x010fe200028e0606 */
        /* <DEDUP_REMOVED lines=9> */
.L_x_81:
[----:B------:R-:W-:Y:S05]  /*36a0*/  BSYNC B1 ;  /* 0x0000000000017941 */ /* 0x000fea0003800000 */
.L_x_80:
[----:B-----5:R-:W-:Y:S01]  /*36b0*/  FMUL R4, R68, R13 ;  /* 0x0000000d44047220 */ /* 0x020fe20000400000 */
[----:B0-----:R-:W-:Y:S01]  /*36c0*/  IMAD.X R31, R21, 0x1, R6, P5 ;  /* 0x00000001151f7824 */ /* 0x001fe200028e0606 */
[----:B------:R-:W-:Y:S01]  /*36d0*/  ISETP.GT.AND P0, PT, R66, 0x8, P0 ;  /* 0x000000084200780c */ /* 0x000fe20000704270 */
[----:B------:R-:W-:Y:S01]  /*36e0*/  BSSY B1, `(.L_x_82) ;  /* 0x0000008000017945 */ /* 0x000fe20003800000 */
[----:B------:R-:W-:Y:S01]  /*36f0*/  FFMA R53, R53, R12, R4 ;  /* 0x0000000c35357223 */ /* 0x000fe20000000004 */
[----:B-1----:R-:W-:Y:S02]  /*3700*/  IADD3 R22, P4, R22, UR8, RZ ;  /* 0x0000000816167c10 */ /* 0x002fe4000ff9e0ff */
[----:B----4-:R-:W-:Y:S02]  /*3710*/  IADD3 R24, P5, R28, R18, RZ ;  /* 0x000000121c187210 */ /* 0x010fe40007fbe0ff */
[----:B------:R0:W-:Y:S01]  /*3720*/  @P1 STG.E desc[UR16][R30.64], R53 ;  /* 0x000000351e001986 */ /* 0x0001e2000c101910 */
[----:B------:R-:W-:-:S05]  /*3730*/  IADD3.X R23, R23, UR9, RZ, P4, !PT ;  /* 0x0000000917177c10 */ /* 0x000fca000a7fe4ff */
[----:B------:R-:W-:Y:S05]  /*3740*/  @!P0 BRA `(.L_x_83) ;  /* 0x0000000000048947 */ /* 0x000fea0003800000 */
[----:B------:R1:W5:Y:S02]  /*3750*/  LDG.E.LTC128B R68, desc[UR16][R22.64] ;  /* 0x0000001016447981 */ /* 0x000364000c1e1920 */
.L_x_83:
[----:B------:R-:W-:Y:S05]  /*3760*/  BSYNC B1 ;  /* 0x0000000000017941 */ /* 0x000fea0003800000 */
.L_x_82:
[----:B------:R-:W-:Y:S01]  /*3770*/  ISETP.GT.AND P2, PT, R66, 0x8, P2 ;  /* 0x000000084200780c */ /* 0x000fe20001744270 */
[----:B-----5:R-:W-:Y:S01]  /*3780*/  FMUL R19, R68, R13 ;  /* 0x0000000d44137220 */ /* 0x020fe20000400000 */
[----:B------:R-:W-:Y:S01]  /*3790*/  IMAD.X R25, R29, 0x1, R5, P5 ;  /* 0x000000011d197824 */ /* 0x000fe200028e0605 */
[----:B------:R-:W-:Y:S02]  /*37a0*/  BSSY B1, `(.L_x_84) ;  /* 0x0000007000017945 */ /* 0x000fe40003800000 */
[----:B------:R-:W-:-:S05]  /*37b0*/  FFMA R19, R54, R12, R19 ;  /* 0x0000000c36137223 */ /* 0x000fca0000000013 */
[----:B------:R4:W-:Y:S01]  /*37c0*/  @P0 STG.E desc[UR16][R24.64], R19 ;  /* 0x0000001318000986 */ /* 0x0009e2000c101910 */
[----:B-1----:R-:W-:-:S04]  /*37d0*/  IADD3 R22, P0, R36, UR8, RZ ;  /* 0x0000000824167c10 */ /* 0x002fc8000ff1e0ff */
[----:B------:R-:W-:Y:S01]  /*37e0*/  IADD3.X R23, R37, UR9, RZ, P0, !PT ;  /* 0x0000000925177c10 */ /* 0x000fe200087fe4ff */
[----:B------:R-:W-:Y:S08]  /*37f0*/  @!P2 BRA `(.L_x_85) ;  /* 0x000000000004a947 */ /* 0x000ff00003800000 */
[----:B------:R1:W5:Y:S02]  /*3800*/  LDG.E.LTC128B R68, desc[UR16][R22.64] ;  /* 0x0000001016447981 */ /* 0x000364000c1e1920 */
.L_x_85:
[----:B------:R-:W-:Y:S05]  /*3810*/  BSYNC B1 ;  /* 0x0000000000017941 */ /* 0x000fea0003800000 */
.L_x_84:
[----:B------:R-:W-:Y:S05]  /*3820*/  @!P2 BRA `(.L_x_86) ;  /* 0x0000000800d4a947 */ /* 0x000fea0003800000 */
[----:B------:R-:W-:Y:S01]  /*3830*/  IADD3 R18, P0, R20, R18, RZ ;  /* 0x0000001214127210 */ /* 0x000fe20007f1e0ff */
[----:B-----5:R-:W-:-:S04]  /*3840*/  FMUL R68, R68, R13 ;  /* 0x0000000d44447220 */ /* 0x020fc80000400000 */
[----:B----4-:R-:W-:Y:S02]  /*3850*/  IMAD.X R19, R21, 0x1, R5, P0 ;  /* 0x0000000115137824 */ /* 0x010fe400000e0605 */
[----:B------:R-:W-:-:S05]  /*3860*/  FFMA R55, R55, R12, R68 ;  /* 0x0000000c37377223 */ /* 0x000fca0000000044 */
[----:B------:R4:W-:Y:S01]  /*3870*/  STG.E desc[UR16][R18.64], R55 ;  /* 0x0000003712007986 */ /* 0x0009e2000c101910 */
[----:B------:R-:W-:Y:S05]  /*3880*/  BRA `(.L_x_86) ;  /* 0x0000000800bc7947 */ /* 0x000fea0003800000 */
.L_x_27:
[----:B------:R-:W-:Y:S01]  /*3890*/  ULDC.64 UR8, c[0x0][0x6c0] ;  /* 0x0001b00000087ab9 */ /* 0x000fe20000000a00 */
[----:B------:R-:W-:Y:S01]  /*38a0*/  ISETP.GT.AND P2, PT, R4, 0x1, PT ;  /* 0x000000010400780c */ /* 0x000fe20003f44270 */
[-C--:B------:R-:W-:Y:S01]  /*38b0*/  FMUL R5, R24, R12.reuse ;  /* 0x0000000c18057220 */ /* 0x080fe20000400000 */
[----:B------:R-:W-:Y:S01]  /*38c0*/  LEA R18, P0, R68, UR8, 0x2 ;  /* 0x0000000844127c11 */ /* 0x000fe2000f8010ff */
[-C--:B------:R-:W-:Y:S01]  /*38d0*/  FMUL R25, R25, R12.reuse ;  /* 0x0000000c19197220 */ /* 0x080fe20000400000 */
[----:B------:R-:W-:Y:S01]  /*38e0*/  ISETP.GT.AND P4, PT, R66, RZ, P2 ;  /* 0x000000ff4200720c */ /* 0x000fe20001784270 */
[----:B------:R-:W-:Y:S01]  /*38f0*/  IMAD.SHL.U32 R61, R72, 0x20, RZ ;  /* 0x00000020483d7824 */ /* 0x000fe200078e00ff */
[----:B------:R-:W-:Y:S01]  /*3900*/  LEA.HI.X R19, R68, UR9, R57, 0x2, P0 ;  /* 0x0000000944137c11 */ /* 0x000fe200080f1439 */
[-C--:B------:R-:W-:Y:S01]  /*3910*/  FMUL R57, R26, R12.reuse ;  /* 0x0000000c1a397220 */ /* 0x080fe20000400000 */
[----:B------:R-:W-:Y:S01]  /*3920*/  ISETP.GT.AND P1, PT, R66, 0x8, P1 ;  /* 0x000000084200780c */ /* 0x000fe20000f24270 */
[----:B------:R-:W-:Y:S01]  /*3930*/  FMUL R27, R27, R12 ;  /* 0x0000000c1b1b7220 */ /* 0x000fe20000400000 */
[----:B------:R-:W-:Y:S01]  /*3940*/  ISETP.GT.AND P0, PT, R4, 0x8, PT ;  /* 0x000000080400780c */ /* 0x000fe20003f04270 */
[----:B------:R0:W-:Y:S01]  /*3950*/  @P5 STG.E desc[UR16][R18.64], R5 ;  /* 0x0000000512005986 */ /* 0x0001e2000c101910 */
[----:B------:R-:W-:Y:S01]  /*3960*/  LEA R20, P5, R72, R18, 0x2 ;  /* 0x0000001248147211 */ /* 0x000fe200078a10ff */
[-C--:B------:R-:W-:Y:S01]  /*3970*/  FMUL R29, R29, R12.reuse ;  /* 0x0000000c1d1d7220 */ /* 0x080fe20000400000 */
[----:B------:R-:W-:Y:S01]  /*3980*/  ISETP.GT.AND P2, PT, R66, 0x8, P2 ;  /* 0x000000084200780c */ /* 0x000fe20001744270 */
[-C--:B------:R-:W-:Y:S01]  /*3990*/  FMUL R31, R31, R12.reuse ;  /* 0x0000000c1f1f7220 */ /* 0x080fe20000400000 */
[C-C-:B------:R-:W-:Y:S01]  /*39a0*/  LEA.HI.X R21, R72.reuse, R19, R73.reuse, 0x2, P5 ;  /* 0x0000001348157211 */ /* 0x140fe200028f1449 */
[-C--:B------:R-:W-:Y:S01]  /*39b0*/  FMUL R33, R33, R12.reuse ;  /* 0x0000000c21217220 */ /* 0x080fe20000400000 */
[----:B------:R-:W-:Y:S01]  /*39c0*/  SHF.L.U64.HI R59, R72, 0x5, R73 ;  /* 0x00000005483b7819 */ /* 0x000fe20000010249 */
[----:B------:R-:W-:Y:S01]  /*39d0*/  FMUL R35, R35, R12 ;  /* 0x0000000c23237220 */ /* 0x000fe20000400000 */
[----:B------:R-:W-:Y:S01]  /*39e0*/  ISETP.GT.AND P5, PT, R66, RZ, P0 ;  /* 0x000000ff4200720c */ /* 0x000fe200007a4270 */
[----:B------:R1:W-:Y:S01]  /*39f0*/  @P4 STG.E desc[UR16][R20.64], R25 ;  /* 0x0000001914004986 */ /* 0x0003e2000c101910 */
[C---:B------:R-:W-:Y:S01]  /*3a00*/  IADD3 R22, P4, R61.reuse, R18, RZ ;  /* 0x000000123d167210 */ /* 0x040fe20007f9e0ff */
[----:B0-----:R-:W-:Y:S01]  /*3a10*/  FMUL R5, R28, R12 ;  /* 0x0000000c1c057220 */ /* 0x001fe20000400000 */
[----:B------:R-:W-:Y:S01]  /*3a20*/  IADD3 R24, P6, R61, R20, RZ ;  /* 0x000000143d187210 */ /* 0x000fe20007fde0ff */
[----:B------:R0:W-:Y:S01]  /*3a30*/  @P1 STG.E desc[UR16][R18.64+0x20], R57 ;  /* 0x0000203912001986 */ /* 0x0001e2000c101910 */
[----:B------:R-:W-:Y:S01]  /*3a40*/  ISETP.GT.AND P1, PT, R4, 0x9, PT ;  /* 0x000000090400780c */ /* 0x000fe20003f24270 */
[----:B------:R-:W-:Y:S01]  /*3a50*/  IMAD.X R23, R59, 0x1, R19, P4 ;  /* 0x000000013b177824 */ /* 0x000fe200020e0613 */
[C---:B------:R-:W-:Y:S01]  /*3a60*/  ISETP.GT.AND P0, PT, R66.reuse, 0x8, P0 ;  /* 0x000000084200780c */ /* 0x040fe20000704270 */
[----:B------:R2:W-:Y:S01]  /*3a70*/  @P2 STG.E desc[UR16][R20.64+0x20], R27 ;  /* 0x0000201b14002986 */ /* 0x0005e2000c101910 */
[C---:B------:R-:W-:Y:S01]  /*3a80*/  ISETP.GT.AND P4, PT, R66.reuse, RZ, P1 ;  /* 0x000000ff4200720c */ /* 0x040fe20000f84270 */
[-C--:B------:R-:W-:Y:S01]  /*3a90*/  FMUL R37, R37, R12.reuse ;  /* 0x0000000c25257220 */ /* 0x080fe20000400000 */
[----:B------:R-:W-:Y:S01]  /*3aa0*/  IADD3 R63, P2, R61, 0x20, RZ ;  /* 0x000000203d3f7810 */ /* 0x000fe20007f5e0ff */
[----:B------:R3:W-:Y:S01]  /*3ab0*/  @P5 STG.E desc[UR16][R22.64], R5 ;  /* 0x0000000516005986 */ /* 0x0007e2000c101910 */
[----:B-1----:R-:W-:Y:S01]  /*3ac0*/  IMAD.X R25, R59, 0x1, R21, P6 ;  /* 0x000000013b197824 */ /* 0x002fe200030e0615 */
[----:B------:R-:W-:Y:S01]  /*3ad0*/  ISETP.GT.AND P1, PT, R66, 0x8, P1 ;  /* 0x000000084200780c */ /* 0x000fe20000f24270 */
[----:B------:R-:W-:Y:S01]  /*3ae0*/  FMUL R39, R39, R12 ;  /* 0x0000000c27277220 */ /* 0x000fe20000400000 */
[----:B0-----:R-:W-:Y:S01]  /*3af0*/  IADD3 R18, P5, R63, R18, RZ ;  /* 0x000000123f127210 */ /* 0x001fe20007fbe0ff */
[----:B------:R-:W-:Y:S01]  /*3b00*/  IMAD.X R67, RZ, RZ, R59, P2 ;  /* 0x000000ffff437224 */ /* 0x000fe200010e063b */
[----:B------:R-:W-:Y:S01]  /*3b10*/  ISETP.GT.AND P2, PT, R4, 0x10, PT ;  /* 0x000000100400780c */ /* 0x000fe20003f44270 */
[----:B------:R-:W-:Y:S01]  /*3b20*/  FMUL R57, R30, R12 ;  /* 0x0000000c1e397220 */ /* 0x000fe20000400000 */
[----:B------:R-:W-:Y:S01]  /*3b30*/  IADD3 R26, P6, R61, R22, RZ ;  /* 0x000000163d1a7210 */ /* 0x000fe20007fde0ff */
[----:B------:R-:W-:Y:S01]  /*3b40*/  IMAD.X R19, R67, 0x1, R19, P5 ;  /* 0x0000000143137824 */ /* 0x000fe200028e0613 */
[----:B------:R-:W-:Y:S01]  /*3b50*/  @P4 STG.E desc[UR16][R24.64], R29 ;  /* 0x0000001d18004986 */ /* 0x000fe2000c101910 */
[----:B--2---:R-:W-:Y:S01]  /*3b60*/  IADD3 R20, P4, R63, R20, RZ ;  /* 0x000000143f147210 */ /* 0x004fe20007f9e0ff */
[----:B---3--:R-:W-:Y:S01]  /*3b70*/  FMUL R5, R32, R12 ;  /* 0x0000000c20057220 */ /* 0x008fe20000400000 */
[----:B------:R-:W-:Y:S01]  /*3b80*/  ISETP.GT.AND P5, PT, R66, RZ, P2 ;  /* 0x000000ff4200720c */ /* 0x000fe200017a4270 */
[----:B------:R0:W-:Y:S01]  /*3b90*/  @P0 STG.E desc[UR16][R18.64], R57 ;  /* 0x0000003912000986 */ /* 0x0001e2000c101910 */
[----:B------:R-:W-:Y:S01]  /*3ba0*/  ISETP.GT.AND P0, PT, R4, 0x11, PT ;  /* 0x000000110400780c */ /* 0x000fe20003f04270 */
[----:B------:R-:W-:-:S02]  /*3bb0*/  IMAD.X R21, R67, 0x1, R21, P4 ;  /* 0x0000000143157824 */ /* 0x000fc400020e0615 */
[-C--:B------:R-:W-:Y:S01]  /*3bc0*/  FMUL R41, R41, R12.reuse ;  /* 0x0000000c29297220 */ /* 0x080fe20000400000 */
[----:B------:R-:W-:Y:S01]  /*3bd0*/  IMAD.X R27, R59, 0x1, R23, P6 ;  /* 0x000000013b1b7824 */ /* 0x000fe200030e0617 */
[C---:B------:R-:W-:Y:S01]  /*3be0*/  ISETP.GT.AND P4, PT, R66.reuse, RZ, P0 ;  /* 0x000000ff4200720c */ /* 0x040fe20000784270 */
[-C--:B------:R-:W-:Y:S01]  /*3bf0*/  FMUL R43, R43, R12.reuse ;  /* 0x0000000c2b2b7220 */ /* 0x080fe20000400000 */
[----:B------:R1:W-:Y:S01]  /*3c00*/  @P1 STG.E desc[UR16][R20.64], R31 ;  /* 0x0000001f14001986 */ /* 0x0003e2000c101910 */
[----:B------:R-:W-:Y:S01]  /*3c10*/  ISETP.GT.AND P1, PT, R66, 0x8, P2 ;  /* 0x000000084200780c */ /* 0x000fe20001724270 */
[----:B------:R-:W-:Y:S01]  /*3c20*/  FMUL R45, R45, R12 ;  /* 0x0000000c2d2d7220 */ /* 0x000fe20000400000 */
[----:B------:R-:W-:Y:S01]  /*3c30*/  IADD3 R28, P2, R61, R24, RZ ;  /* 0x000000183d1c7210 */ /* 0x000fe20007f5e0ff */
[----:B------:R-:W-:Y:S01]  /*3c40*/  FMUL R47, R47, R12 ;  /* 0x0000000c2f2f7220 */ /* 0x000fe20000400000 */
[----:B------:R2:W-:Y:S01]  /*3c50*/  @P5 STG.E desc[UR16][R26.64], R5 ;  /* 0x000000051a005986 */ /* 0x0005e2000c101910 */
[----:B0-----:R-:W-:Y:S01]  /*3c60*/  IADD3 R18, P5, R63, R22, RZ ;  /* 0x000000163f127210 */ /* 0x001fe20007fbe0ff */
[-C--:B------:R-:W-:Y:S01]  /*3c70*/  FMUL R57, R34, R12.reuse ;  /* 0x0000000c22397220 */ /* 0x080fe20000400000 */
[----:B------:R-:W-:Y:S01]  /*3c80*/  IMAD.X R29, R59, 0x1, R25, P2 ;  /* 0x000000013b1d7824 */ /* 0x000fe200010e0619 */
[----:B------:R-:W-:Y:S01]  /*3c90*/  ISETP.GT.AND P2, PT, R4, 0x18, PT ;  /* 0x000000180400780c */ /* 0x000fe20003f44270 */
[-C--:B------:R-:W-:Y:S01]  /*3ca0*/  FMUL R49, R49, R12.reuse ;  /* 0x0000000c31317220 */ /* 0x080fe20000400000 */
[C---:B------:R-:W-:Y:S01]  /*3cb0*/  ISETP.GT.AND P0, PT, R66.reuse, 0x8, P0 ;  /* 0x000000084200780c */ /* 0x040fe20000704270 */
[----:B------:R-:W-:Y:S01]  /*3cc0*/  IMAD.X R19, R67, 0x1, R23, P5 ;  /* 0x0000000143137824 */ /* 0x000fe200028e0617 */
[----:B------:R0:W-:Y:S01]  /*3cd0*/  @P4 STG.E desc[UR16][R28.64], R33 ;  /* 0x000000211c004986 */ /* 0x0001e2000c101910 */
[----:B------:R-:W-:Y:S01]  /*3ce0*/  ISETP.GT.AND P5, PT, R66, RZ, P2 ;  /* 0x000000ff4200720c */ /* 0x000fe200017a4270 */
[----:B-1----:R-:W-:Y:S01]  /*3cf0*/  FMUL R31, R38, R12 ;  /* 0x0000000c261f7220 */ /* 0x002fe20000400000 */
[----:B------:R-:W-:Y:S01]  /*3d00*/  IADD3 R20, P4, R63, R24, RZ ;  /* 0x000000183f147210 */ /* 0x000fe20007f9e0ff */
[----:B------:R1:W-:Y:S01]  /*3d10*/  @P1 STG.E desc[UR16][R18.64], R57 ;  /* 0x0000003912001986 */ /* 0x0003e2000c101910 */
[----:B------:R-:W-:Y:S01]  /*3d20*/  IADD3 R22, P6, R61, R26, RZ ;  /* 0x0000001a3d167210 */ /* 0x000fe20007fde0ff */
[-C--:B--2---:R-:W-:Y:S01]  /*3d30*/  FMUL R5, R36, R12.reuse ;  /* 0x0000000c24057220 */ /* 0x084fe20000400000 */
[----:B------:R-:W-:Y:S01]  /*3d40*/  ISETP.GT.AND P1, PT, R4, 0x19, PT ;  /* 0x000000190400780c */ /* 0x000fe20003f24270 */
[----:B------:R-:W-:Y:S01]  /*3d50*/  IMAD.X R21, R67, 0x1, R25, P4 ;  /* 0x0000000143157824 */ /* 0x000fe200020e0619 */
[C---:B------:R-:W-:Y:S01]  /*3d60*/  ISETP.GT.AND P2, PT, R66.reuse, 0x8, P2 ;  /* 0x000000084200780c */ /* 0x040fe20001744270 */
[----:B------:R-:W-:Y:S01]  /*3d70*/  IMAD.X R23, R59, 0x1, R27, P6 ;  /* 0x000000013b177824 */ /* 0x000fe200030e061b */
[----:B------:R-:W-:Y:S01]  /*3d80*/  ISETP.GT.AND P4, PT, R66, RZ, P1 ;  /* 0x000000ff4200720c */ /* 0x000fe20000f84270 */
[----:B0-----:R-:W-:Y:S01]  /*3d90*/  FMUL R33, R48, R12 ;  /* 0x0000000c30217220 */ /* 0x001fe20000400000 */
[----:B------:R0:W-:Y:S01]  /*3da0*/  @P0 STG.E desc[UR16][R20.64], R35 ;  /* 0x0000002314000986 */ /* 0x0001e2000c101910 */
[----:B------:R-:W-:Y:S01]  /*3db0*/  IADD3 R24, P0, R61, R28, RZ ;  /* 0x0000001c3d187210 */ /* 0x000fe20007f1e0ff */
[----:B------:R-:W-:Y:S01]  /*3dc0*/  FMUL R51, R51, R12 ;  /* 0x0000000c33337220 */ /* 0x000fe20000400000 */
[----:B------:R-:W-:Y:S01]  /*3dd0*/  ISETP.GT.AND P1, PT, R66, 0x8, P1 ;  /* 0x000000084200780c */ /* 0x000fe20000f24270 */
[----:B------:R2:W-:Y:S01]  /*3de0*/  @P5 STG.E desc[UR16][R22.64], R5 ;  /* 0x0000000516005986 */ /* 0x0005e2000c101910 */
[----:B-1----:R-:W-:Y:S01]  /*3df0*/  IADD3 R18, P5, R63, R26, RZ ;  /* 0x0000001a3f127210 */ /* 0x002fe20007fbe0ff */
[----:B------:R-:W-:Y:S01]  /*3e00*/  IMAD.X R25, R59, 0x1, R29, P0 ;  /* 0x000000013b197824 */ /* 0x000fe200000e061d */
[----:B------:R-:W-:Y:S01]  /*3e10*/  ISETP.GT.AND P0, PT, R4, 0x20, PT ;  /* 0x000000200400780c */ /* 0x000fe20003f04270 */
[----:B------:R-:W-:Y:S01]  /*3e20*/  FMUL R53, R53, R12 ;  /* 0x0000000c35357220 */ /* 0x000fe20000400000 */
[----:B------:R-:W-:Y:S01]  /*3e30*/  IADD3 R26, P6, R61, R22, RZ ;  /* 0x000000163d1a7210 */ /* 0x000fe20007fde0ff */
[----:B------:R-:W-:Y:S01]  /*3e40*/  IMAD.X R19, R67, 0x1, R27, P5 ;  /* 0x0000000143137824 */ /* 0x000fe200028e061b */
[----:B------:R-:W-:Y:S01]  /*3e50*/  @P4 STG.E desc[UR16][R24.64], R37 ;  /* 0x0000002518004986 */ /* 0x000fe2000c101910 */
[----:B0-----:R-:W-:Y:S01]  /*3e60*/  IADD3 R20, P5, R63, R28, RZ ;  /* 0x0000001c3f147210 */ /* 0x001fe20007fbe0ff */
[----:B------:R-:W-:Y:S01]  /*3e70*/  FMUL R55, R55, R12 ;  /* 0x0000000c37377220 */ /* 0x000fe20000400000 */
[----:B------:R-:W-:Y:S01]  /*3e80*/  ISETP.GT.AND P4, PT, R66, RZ, P0 ;  /* 0x000000ff4200720c */ /* 0x000fe20000784270 */
[----:B------:R0:W-:Y:S01]  /*3e90*/  @P2 STG.E desc[UR16][R18.64], R31 ;  /* 0x0000001f12002986 */ /* 0x0001e2000c101910 */
[----:B------:R-:W-:Y:S01]  /*3ea0*/  ISETP.GT.AND P2, PT, R4, 0x21, PT ;  /* 0x000000210400780c */ /* 0x000fe20003f44270 */
[----:B------:R-:W-:-:S02]  /*3eb0*/  IMAD.X R21, R67, 0x1, R29, P5 ;  /* 0x0000000143157824 */ /* 0x000fc400028e061d */
[----:B--2---:R-:W-:Y:S01]  /*3ec0*/  FMUL R5, R40, R12 ;  /* 0x0000000c28057220 */ /* 0x004fe20000400000 */
[----:B------:R-:W-:Y:S01]  /*3ed0*/  IMAD.X R27, R59, 0x1, R23, P6 ;  /* 0x000000013b1b7824 */ /* 0x000fe200030e0617 */
[C---:B------:R-:W-:Y:S01]  /*3ee0*/  ISETP.GT.AND P5, PT, R66.reuse, RZ, P2 ;  /* 0x000000ff4200720c */ /* 0x040fe200017a4270 */
[----:B------:R1:W-:Y:S01]  /*3ef0*/  @P1 STG.E desc[UR16][R20.64], R39 ;  /* 0x0000002714001986 */ /* 0x0003e2000c101910 */
[----:B------:R-:W-:Y:S02]  /*3f00*/  IADD3 R28, P1, R61, R24, RZ ;  /* 0x000000183d1c7210 */ /* 0x000fe40007f3e0ff */
[C---:B------:R-:W-:Y:S02]  /*3f10*/  ISETP.GT.AND P0, PT, R66.reuse, 0x8, P0 ;  /* 0x000000084200780c */ /* 0x040fe40000704270 */
[----:B------:R2:W-:Y:S01]  /*3f20*/  @P4 STG.E desc[UR16][R26.64], R5 ;  /* 0x000000051a004986 */ /* 0x0005e2000c101910 */
[----:B0-----:R-:W-:Y:S01]  /*3f30*/  IADD3 R18, P4, R63, R22, RZ ;  /* 0x000000163f127210 */ /* 0x001fe20007f9e0ff */
[----:B------:R-:W-:Y:S01]  /*3f40*/  IMAD.X R29, R59, 0x1, R25, P1 ;  /* 0x000000013b1d7824 */ /* 0x000fe200008e0619 */
[----:B------:R-:W-:Y:S01]  /*3f50*/  ISETP.GT.AND P2, PT, R66, 0x8, P2 ;  /* 0x000000084200780c */ /* 0x000fe20001744270 */
[----:B------:R-:W-:Y:S01]  /*3f60*/  FMUL R31, R42, R12 ;  /* 0x0000000c2a1f7220 */ /* 0x000fe20000400000 */
[----:B------:R-:W-:Y:S01]  /*3f70*/  ISETP.GT.AND P1, PT, R4, 0x28, PT ;  /* 0x000000280400780c */ /* 0x000fe20003f24270 */
[----:B------:R-:W-:Y:S01]  /*3f80*/  IMAD.X R19, R67, 0x1, R23, P4 ;  /* 0x0000000143137824 */ /* 0x000fe200020e0617 */
[----:B------:R-:W-:Y:S01]  /*3f90*/  @P5 STG.E desc[UR16][R28.64], R41 ;  /* 0x000000291c005986 */ /* 0x000fe2000c101910 */
[----:B-1----:R-:W-:-:S02]  /*3fa0*/  IADD3 R20, P5, R63, R24, RZ ;  /* 0x000000183f147210 */ /* 0x002fc40007fbe0ff */
[----:B------:R-:W-:Y:S01]  /*3fb0*/  ISETP.GT.AND P4, PT, R66, RZ, P1 ;  /* 0x000000ff4200720c */ /* 0x000fe20000f84270 */
[----:B------:R0:W-:Y:S01]  /*3fc0*/  @P0 STG.E desc[UR16][R18.64], R31 ;  /* 0x0000001f12000986 */ /* 0x0001e2000c101910 */
[----:B------:R-:W-:Y:S01]  /*3fd0*/  ISETP.GT.AND P0, PT, R4, 0x29, PT ;  /* 0x000000290400780c */ /* 0x000fe20003f04270 */
[----:B------:R-:W-:Y:S01]  /*3fe0*/  IMAD.X R21, R67, 0x1, R25, P5 ;  /* 0x0000000143157824 */ /* 0x000fe200028e0619 */
[----:B------:R-:W-:Y:S01]  /*3ff0*/  IADD3 R22, P6, R61, R26, RZ ;  /* 0x0000001a3d167210 */ /* 0x000fe20007fde0ff */
[----:B--2---:R-:W-:Y:S01]  /*4000*/  FMUL R5, R44, R12 ;  /* 0x0000000c2c057220 */ /* 0x004fe20000400000 */
[----:B------:R-:W-:Y:S02]  /*4010*/  ISETP.GT.AND P5, PT, R66, RZ, P0 ;  /* 0x000000ff4200720c */ /* 0x000fe400007a4270 */
[----:B------:R1:W-:Y:S01]  /*4020*/  @P2 STG.E desc[UR16][R20.64], R43 ;  /* 0x0000002b14002986 */ /* 0x0003e2000c101910 */
[----:B------:R-:W-:Y:S01]  /*4030*/  IMAD.X R23, R59, 0x1, R27, P6 ;  /* 0x000000013b177824 */ /* 0x000fe200030e061b */
[----:B------:R-:W-:-:S02]  /*4040*/  IADD3 R24, P2, R61, R28, RZ ;  /* 0x0000001c3d187210 */ /* 0x000fc40007f5e0ff */
[----:B------:R-:W-:Y:S01]  /*4050*/  ISETP.GT.AND P1, PT, R66, 0x8, P1 ;  /* 0x000000084200780c */ /* 0x000fe20000f24270 */
[----:B0-----:R-:W-:Y:S01]  /*4060*/  FMUL R31, R46, R12 ;  /* 0x0000000c2e1f7220 */ /* 0x001fe20000400000 */
[----:B------:R-:W-:Y:S01]  /*4070*/  @P4 STG.E desc[UR16][R22.64], R5 ;  /* 0x0000000516004986 */ /* 0x000fe2000c101910 */
[----:B------:R-:W-:Y:S01]  /*4080*/  IADD3 R18, P4, R63, R26, RZ ;  /* 0x0000001a3f127210 */ /* 0x000fe20007f9e0ff */
[----:B------:R-:W-:Y:S01]  /*4090*/  IMAD.X R25, R59, 0x1, R29, P2 ;  /* 0x000000013b197824 */ /* 0x000fe200010e061d */
[----:B------:R-:W-:Y:S02]  /*40a0*/  ISETP.GT.AND P0, PT, R66, 0x8, P0 ;  /* 0x000000084200780c */ /* 0x000fe40000704270 */
[----:B------:R-:W-:Y:S01]  /*40b0*/  ISETP.GT.AND P2, PT, R4, 0x30, PT ;  /* 0x000000300400780c */ /* 0x000fe20003f44270 */
[----:B------:R-:W-:Y:S01]  /*40c0*/  IMAD.X R19, R67, 0x1, R27, P4 ;  /* 0x0000000143137824 */ /* 0x000fe200020e061b */
[----:B------:R-:W-:Y:S01]  /*40d0*/  @P5 STG.E desc[UR16][R24.64], R45 ;  /* 0x0000002d18005986 */ /* 0x000fe2000c101910 */
[----:B-1----:R-:W-:-:S02]  /*40e0*/  IADD3 R20, P5, R63, R28, RZ ;  /* 0x0000001c3f147210 */ /* 0x002fc40007fbe0ff */
[----:B------:R-:W-:Y:S01]  /*40f0*/  ISETP.GT.AND P4, PT, R66, RZ, P2 ;  /* 0x000000ff4200720c */ /* 0x000fe20001784270 */
[----:B------:R0:W-:Y:S01]  /*4100*/  @P1 STG.E desc[UR16][R18.64], R31 ;  /* 0x0000001f12001986 */ /* 0x0001e2000c101910 */
[----:B------:R-:W-:Y:S01]  /*4110*/  IADD3 R26, P6, R61, R22, RZ ;  /* 0x000000163d1a7210 */ /* 0x000fe20007fde0ff */
[----:B------:R-:W-:Y:S01]  /*4120*/  IMAD.X R21, R67, 0x1, R29, P5 ;  /* 0x0000000143157824 */ /* 0x000fe200028e061d */
[----:B------:R-:W-:-:S03]  /*4130*/  ISETP.GT.AND P1, PT, R4, 0x31, PT ;  /* 0x000000310400780c */ /* 0x000fc60003f24270 */
[----:B------:R-:W-:Y:S01]  /*4140*/  IMAD.X R27, R59, 0x1, R23, P6 ;  /* 0x000000013b1b7824 */ /* 0x000fe200030e0617 */
[C---:B------:R-:W-:Y:S01]  /*4150*/  ISETP.GT.AND P5, PT, R66.reuse, RZ, P1 ;  /* 0x000000ff4200720c */ /* 0x040fe20000fa4270 */
[----:B------:R1:W-:Y:S01]  /*4160*/  @P0 STG.E desc[UR16][R20.64], R47 ;  /* 0x0000002f14000986 */ /* 0x0003e2000c101910 */
[----:B------:R-:W-:Y:S02]  /*4170*/  ISETP.GT.AND P6, PT, R66, 0x8, P2 ;  /* 0x000000084200780c */ /* 0x000fe400017c4270 */
[----:B------:R-:W-:Y:S01]  /*4180*/  IADD3 R28, P0, R61, R24, RZ ;  /* 0x000000183d1c7210 */ /* 0x000fe20007f1e0ff */
[----:B------:R2:W-:Y:S01]  /*4190*/  @P4 STG.E desc[UR16][R26.64], R33 ;  /* 0x000000211a004986 */ /* 0x0005e2000c101910 */
[----:B0-----:R-:W-:Y:S01]  /*41a0*/  IADD3 R18, P2, R63, R22, RZ ;  /* 0x000000163f127210 */ /* 0x001fe20007f5e0ff */
[----:B------:R-:W-:Y:S01]  /*41b0*/  FMUL R31, R50, R12 ;  /* 0x0000000c321f7220 */ /* 0x000fe20000400000 */
[----:B------:R-:W-:Y:S01]  /*41c0*/  ISETP.GT.AND P1, PT, R66, 0x8, P1 ;  /* 0x000000084200780c */ /* 0x000fe20000f24270 */
[----:B------:R-:W-:Y:S01]  /*41d0*/  IMAD.X R29, R59, 0x1, R25, P0 ;  /* 0x000000013b1d7824 */ /* 0x000fe200000e0619 */
[C---:B------:R-:W-:Y:S01]  /*41e0*/  ISETP.GT.AND P0, PT, R4.reuse, 0x38, PT ;  /* 0x000000380400780c */ /* 0x040fe20003f04270 */
[----:B------:R-:W-:Y:S01]  /*41f0*/  IMAD.X R19, R67, 0x1, R23, P2 ;  /* 0x0000000143137824 */ /* 0x000fe200010e0617 */
[----:B------:R-:W-:-:S02]  /*4200*/  ISETP.GT.AND P2, PT, R4, 0x39, PT ;  /* 0x000000390400780c */ /* 0x000fc40003f44270 */
[----:B------:R-:W-:Y:S01]  /*4210*/  IADD3 R4, P4, R63, R24, RZ ;  /* 0x000000183f047210 */ /* 0x000fe20007f9e0ff */
[----:B------:R-:W-:Y:S01]  /*4220*/  @P5 STG.E desc[UR16][R28.64], R49 ;  /* 0x000000311c005986 */ /* 0x000fe2000c101910 */
[----:B-1----:R-:W-:-:S03]  /*4230*/  IADD3 R20, P5, R61, R26, RZ ;  /* 0x0000001a3d147210 */ /* 0x002fc60007fbe0ff */
[----:B------:R-:W-:Y:S01]  /*4240*/  IMAD.X R5, R67, 0x1, R25, P4 ;  /* 0x0000000143057824 */ /* 0x000fe200020e0619 */
[----:B------:R-:W-:Y:S01]  /*4250*/  IADD3 R24, P4, R63, R26, RZ ;  /* 0x0000001a3f187210 */ /* 0x000fe20007f9e0ff */
[----:B------:R0:W-:Y:S01]  /*4260*/  @P6 STG.E desc[UR16][R18.64], R31 ;  /* 0x0000001f12006986 */ /* 0x0001e2000c101910 */
[--C-:B------:R-:W-:Y:S01]  /*4270*/  IMAD.X R21, R59, 0x1, R27.reuse, P5 ;  /* 0x000000013b157824 */ /* 0x100fe200028e061b */
[C---:B------:R-:W-:Y:S02]  /*4280*/  ISETP.GT.AND P6, PT, R66.reuse, RZ, P0 ;  /* 0x000000ff4200720c */ /* 0x040fe400007c4270 */
[----:B------:R-:W-:Y:S01]  /*4290*/  IADD3 R22, P5, R61, R28, RZ ;  /* 0x0000001c3d167210 */ /* 0x000fe20007fbe0ff */
[----:B------:R-:W-:Y:S01]  /*42a0*/  IMAD.X R25, R67, 0x1, R27, P4 ;  /* 0x0000000143197824 */ /* 0x000fe200020e061b */
[----:B------:R-:W-:Y:S01]  /*42b0*/  ISETP.GT.AND P4, PT, R66, RZ, P2 ;  /* 0x000000ff4200720c */ /* 0x000fe20001784270 */
[----:B--2---:R-:W-:Y:S01]  /*42c0*/  FMUL R27, R52, R12 ;  /* 0x0000000c341b7220 */ /* 0x004fe20000400000 */
[C---:B------:R-:W-:Y:S01]  /*42d0*/  ISETP.GT.AND P0, PT, R66.reuse, 0x8, P0 ;  /* 0x000000084200780c */ /* 0x040fe20000704270 */
[----:B------:R-:W-:Y:S01]  /*42e0*/  IMAD.X R23, R59, 0x1, R29, P5 ;  /* 0x000000013b177824 */ /* 0x000fe200028e061d */
[----:B------:R-:W-:Y:S01]  /*42f0*/  ISETP.GT.AND P2, PT, R66, 0x8, P2 ;  /* 0x000000084200780c */ /* 0x000fe20001744270 */
[----:B------:R1:W-:Y:S01]  /*4300*/  @P1 STG.E desc[UR16][R4.64], R51 ;  /* 0x0000003304001986 */ /* 0x0003e2000c101910 */
[----:B0-----:R-:W-:Y:S01]  /*4310*/  IADD3 R18, P5, R63, R28, RZ ;  /* 0x0000001c3f127210 */ /* 0x001fe20007fbe0ff */
[----:B------:R-:W-:-:S02]  /*4320*/  FMUL R31, R54, R12 ;  /* 0x0000000c361f7220 */ /* 0x000fc40000400000 */
[----:B------:R1:W-:Y:S02]  /*4330*/  @P6 STG.E desc[UR16][R20.64], R27 ;  /* 0x0000001b14006986 */ /* 0x0003e4000c101910 */
[----:B------:R-:W-:Y:S02]  /*4340*/  IMAD.X R19, R67, 0x1, R29, P5 ;  /* 0x0000000143137824 */ /* 0x000fe400028e061d */
[----:B------:R1:W-:Y:S04]  /*4350*/  @P4 STG.E desc[UR16][R22.64], R53 ;  /* 0x0000003516004986 */ /* 0x0003e8000c101910 */
[----:B------:R1:W-:Y:S04]  /*4360*/  @P0 STG.E desc[UR16][R24.64], R31 ;  /* 0x0000001f18000986 */ /* 0x0003e8000c101910 */
[----:B------:R1:W-:Y:S02]  /*4370*/  @P2 STG.E desc[UR16][R18.64], R55 ;  /* 0x0000003712002986 */ /* 0x0003e4000c101910 */
.L_x_86:
[----:B------:R-:W-:Y:S05]  /*4380*/  BSYNC B0 ;  /* 0x0000000000007941 */ /* 0x000fea0003800000 */
.L_x_26:
[C---:B------:R-:W-:Y:S01]  /*4390*/  LEA R2, P0, R8.reuse, R2, 0x1 ;  /* 0x0000000208027211 */ /* 0x040fe200078008ff */
[----:B------:R-:W-:Y:S01]  /*43a0*/  ULDC.64 UR8, c[0x0][0x750] ;  /* 0x0001d40000087ab9 */ /* 0x000fe20000000a00 */
[----:B-1----:R-:W-:Y:S01]  /*43b0*/  IMAD.U32 R4, RZ, RZ, UR13 ;  /* 0x0000000dff047e24 */ /* 0x002fe2000f8e00ff */
[----:B----4-:R-:W-:Y:S01]  /*43c0*/  PRMT R18, RZ, 0x7610, R18 ;  /* 0x00007610ff127816 */ /* 0x010fe20000000012 */
[----:B------:R-:W-:Y:S01]  /*43d0*/  IMAD.MOV.U32 R6, RZ, RZ, -0x1 ;  /* 0xffffffffff067424 */ /* 0x000fe200078e00ff */
[----:B------:R-:W-:Y:S01]  /*43e0*/  LEA.HI.X R3, R8, R3, R0, 0x1, P0 ;  /* 0x0000000308037211 */ /* 0x000fe200000f0c00 */
[----:B------:R1:W-:Y:S01]  /*43f0*/  SYNCS.ARRIVE.TRANS64.A1T0 RZ, [R4+UR23], RZ ;  /* 0x000000ff04ff79a7 */ /* 0x0003e20008100017 */
[----:B------:R-:W-:Y:S01]  /*4400*/  ISETP.GE.U32.AND P0, PT, R2, UR8, PT ;  /* 0x0000000802007c0c */ /* 0x000fe2000bf06070 */
[----:B------:R-:W-:-:S03]  /*4410*/  IMAD.MOV.U32 R5, RZ, RZ, -0x1 ;  /* 0xffffffffff057424 */ /* 0x000fc600078e00ff */
[----:B------:R-:W-:Y:S01]  /*4420*/  ISETP.GE.U32.AND.EX P0, PT, R3, UR9, PT, P0 ;  /* 0x0000000903007c0c */ /* 0x000fe2000bf06100 */
[----:B-1----:R-:W-:-:S12]  /*4430*/  IMAD.MOV.U32 R4, RZ, RZ, -0x1 ;  /* 0xffffffffff047424 */ /* 0x002fd800078e00ff */
[----:B------:R-:W-:Y:S05]  /*4440*/  @P0 BRA `(.L_x_87) ;  /* 0x0000000400600947 */ /* 0x000fea0003800000 */
[----:B------:R-:W1:Y:S01]  /*4450*/  S2R R28, SR_CTAID.X ;  /* 0x00000000001c7919 */ /* 0x000e620000002500 */
[----:B------:R-:W4:Y:S01]  /*4460*/  LDC.64 R22, c[0x0][0x728] ;  /* 0x0001ca00ff167b82 */ /* 0x000f220000000a00 */
[----:B------:R-:W-:Y:S01]  /*4470*/  ULDC UR8, c[0x0][0x150] ;  /* 0x0000540000087ab9 */ /* 0x000fe20000000800 */
[----:B--2---:R-:W-:Y:S01]  /*4480*/  IMAD.MOV.U32 R20, RZ, RZ, R2 ;  /* 0x000000ffff147224 */ /* 0x004fe200078e0002 */
[----:B0-----:R-:W0:Y:S01]  /*4490*/  S2R R30, SR_CTAID.Y ;  /* 0x00000000001e7919 */ /* 0x001e220000002600 */
[----:B------:R-:W-:-:S04]  /*44a0*/  IMAD.MOV.U32 R21, RZ, RZ, R3 ;  /* 0x000000ffff157224 */ /* 0x000fc800078e0003 */
[----:B------:R-:W2:Y:S08]  /*44b0*/  LDC R31, c[0x0][0x144] ;  /* 0x00005100ff1f7b82 */ /* 0x000eb00000000800 */
[----:B------:R-:W0:Y:S08]  /*44c0*/  LDC R6, c[0x0][0x730] ;  /* 0x0001cc00ff067b82 */ /* 0x000e300000000800 */
[----:B------:R-:W0:Y:S01]  /*44d0*/  LDC.64 R26, c[0x0][0x720] ;  /* 0x0001c800ff1a7b82 */ /* 0x000e220000000a00 */
[----:B----4-:R-:W-:-:S04]  /*44e0*/  ISETP.NE.U32.AND P0, PT, R22, RZ, PT ;  /* 0x000000ff1600720c */ /* 0x010fc80003f05070 */
[----:B------:R-:W-:Y:S02]  /*44f0*/  ISETP.NE.AND.EX P0, PT, R23, RZ, PT, P0 ;  /* 0x000000ff1700720c */ /* 0x000fe40003f05300 */
[----:B-1----:R-:W-:-:S05]  /*4500*/  I2FP.F32.U32 R4, R28 ;  /* 0x0000001c00047245 */ /* 0x002fca0000201000 */
[----:B------:R-:W-:-:S04]  /*4510*/  FMUL R4, R4, UR8 ;  /* 0x0000000804047c20 */ /* 0x000fc80008400000 */
[----:B------:R1:W4:Y:S02]  /*4520*/  F2I.U32.TRUNC.NTZ R29, R4 ;  /* 0x00000004001d7305 */ /* 0x000324000020f000 */
[----:B--2---:R-:W-:Y:S05]  /*4530*/  @!P0 BRA `(.L_x_88) ;  /* 0x0000000000288947 */ /* 0x004fea0003800000 */
[----:B------:R-:W2:Y:S02]  /*4540*/  LDC R5, c[0x0][0x734] ;  /* 0x0001cd00ff057b82 */ /* 0x000ea40000000800 */
[----:B--2---:R-:W-:-:S05]  /*4550*/  IADD3 R21, P0, R2, R5, RZ ;  /* 0x0000000502157210 */ /* 0x004fca0007f1e0ff */
[----:B------:R-:W-:-:S04]  /*4560*/  IMAD.X R25, RZ, RZ, R3, P0 ;  /* 0x000000ffff197224 */ /* 0x000fc800000e0603 */
[----:B-1----:R-:W-:-:S04]  /*4570*/  IMAD.WIDE.U32 R4, R25, R22, RZ ;  /* 0x0000001619047225 */ /* 0x002fc800078e00ff */
[----:B------:R-:W-:-:S04]  /*4580*/  IMAD.WIDE.U32 R18, P0, R21, R23, R4 ;  /* 0x0000001715127225 */ /* 0x000fc80007800004 */
[----:B------:R-:W-:-:S04]  /*4590*/  IMAD.WIDE.U32 R4, R21, R22, RZ ;  /* 0x0000001615047225 */ /* 0x000fc800078e00ff */
[----:B------:R-:W-:Y:S01]  /*45a0*/  IMAD.X R21, RZ, RZ, RZ, P0 ;  /* 0x000000ffff157224 */ /* 0x000fe200000e06ff */
[----:B------:R-:W-:Y:S01]  /*45b0*/  IADD3 RZ, P0, R5, R18, RZ ;  /* 0x0000001205ff7210 */ /* 0x000fe20007f1e0ff */
[----:B------:R-:W-:-:S04]  /*45c0*/  IMAD.MOV.U32 R20, RZ, RZ, R19 ;  /* 0x000000ffff147224 */ /* 0x000fc800078e0013 */
[----:B------:R-:W-:-:S08]  /*45d0*/  IMAD.WIDE.U32.X R20, R25, R23, R20, P0 ;  /* 0x0000001719147225 */ /* 0x000fd000000e0414 */
.L_x_88:
[-CC-:B0-----:R-:W-:Y:S01]  /*45e0*/  SHF.R.U64 R24, R20, R6.reuse, R21.reuse ;  /* 0x0000000614187219 */ /* 0x181fe20000001215 */
[----:B------:R-:W0:Y:S01]  /*45f0*/  LDC.64 R34, c[0x0][0x740] ;  /* 0x0001d000ff227b82 */ /* 0x000e220000000a00 */
[----:B-1----:R-:W-:Y:S01]  /*4600*/  SHF.R.U32.HI R4, RZ, R6, R21 ;  /* 0x00000006ff047219 */ /* 0x002fe20000011615 */
[----:B----4-:R-:W-:Y:S01]  /*4610*/  IMAD.MOV R29, RZ, RZ, -R29 ;  /* 0x000000ffff1d7224 */ /* 0x010fe200078e0a1d */
[----:B------:R-:W-:Y:S01]  /*4620*/  IADD3 R19, P0, RZ, -R24, RZ ;  /* 0x80000018ff137210 */ /* 0x000fe20007f1e0ff */
[----:B------:R-:W-:Y:S01]  /*4630*/  ULDC UR8, c[0x0][0x154] ;  /* 0x0000550000087ab9 */ /* 0x000fe20000000800 */
[----:B------:R-:W-:Y:S02]  /*4640*/  IMAD.MOV.U32 R21, RZ, RZ, 0x1 ;  /* 0x00000001ff157424 */ /* 0x000fe400078e00ff */
[----:B------:R-:W-:Y:S01]  /*4650*/  IMAD R29, R31, R29, R28 ;  /* 0x0000001d1f1d7224 */ /* 0x000fe200078e021c */
[----:B------:R-:W1:Y:S01]  /*4660*/  LDC R18, c[0x0][0x718] ;  /* 0x0001c600ff127b82 */ /* 0x000e620000000800 */
[----:B------:R-:W-:-:S04]  /*4670*/  IMAD.X R5, RZ, RZ, ~R4, P0 ;  /* 0x000000ffff057224 */ /* 0x000fc800000e0e04 */
[-C--:B------:R-:W-:Y:S02]  /*4680*/  IMAD R6, R5, R26.reuse, RZ ;  /* 0x0000001a05067224 */ /* 0x080fe400078e02ff */
[C---:B------:R-:W-:Y:S01]  /*4690*/  IMAD.WIDE.U32 R4, R19.reuse, R26, R2 ;  /* 0x0000001a13047225 */ /* 0x040fe200078e0002 */
[----:B------:R-:W2:Y:S03]  /*46a0*/  LDC R20, c[0x0][0x708] ;  /* 0x0001c200ff147b82 */ /* 0x000ea60000000800 */
[----:B------:R-:W-:Y:S01]  /*46b0*/  IMAD R19, R19, R27, R6 ;  /* 0x0000001b13137224 */ /* 0x000fe200078e0206 */
[----:B------:R-:W-:-:S03]  /*46c0*/  I2FP.F32.U32 R6, R30 ;  /* 0x0000001e00067245 */ /* 0x000fc60000201000 */
[----:B------:R-:W-:Y:S01]  /*46d0*/  IMAD.IADD R5, R5, 0x1, R19 ;  /* 0x0000000105057824 */ /* 0x000fe200078e0213 */
[----:B------:R-:W4:Y:S01]  /*46e0*/  LDC R32, c[0x0][0x758] ;  /* 0x0001d600ff207b82 */ /* 0x000f220000000800 */
[----:B0-----:R-:W-:Y:S01]  /*46f0*/  ISETP.NE.U32.AND P0, PT, R34, RZ, PT ;  /* 0x000000ff2200720c */ /* 0x001fe20003f05070 */
[----:B------:R-:W-:-:S03]  /*4700*/  IMAD.MOV.U32 R19, RZ, RZ, -0x1 ;  /* 0xffffffffff137424 */ /* 0x000fc600078e00ff */
[----:B------:R-:W-:-:S03]  /*4710*/  ISETP.NE.AND.EX P0, PT, R35, RZ, PT, P0 ;  /* 0x000000ff2300720c */ /* 0x000fc60003f05300 */
[----:B------:R-:W0:Y:S01]  /*4720*/  LDC R27, c[0x0][0x148] ;  /* 0x00005200ff1b7b82 */ /* 0x000e220000000800 */
[-CC-:B-1----:R-:W-:Y:S02]  /*4730*/  SHF.R.U64 R22, R4, R18.reuse, R5.reuse ;  /* 0x0000001204167219 */ /* 0x182fe40000001205 */
[----:B------:R-:W-:Y:S01]  /*4740*/  SHF.R.U32.HI R5, RZ, R18, R5 ;  /* 0x00000012ff057219 */ /* 0x000fe20000011605 */
[----:B------:R-:W-:-:S04]  /*4750*/  FMUL R18, R6, UR8 ;  /* 0x0000000806127c20 */ /* 0x000fc80008400000 */
[----:B------:R-:W1:Y:S01]  /*4760*/  LDC R28, c[0x0][0x700] ;  /* 0x0001c000ff1c7b82 */ /* 0x000e620000000800 */
[----:B------:R0:W0:Y:S01]  /*4770*/  F2I.U32.TRUNC.NTZ R25, R18 ;  /* 0x0000001200197305 */ /* 0x000022000020f000 */
[-CC-:B--2---:R-:W-:Y:S02]  /*4780*/  SHF.R.U64 R6, R22, R20.reuse, R5.reuse ;  /* 0x0000001416067219 */ /* 0x184fe40000001205 */
[----:B------:R-:W-:-:S04]  /*4790*/  SHF.R.U32.HI R5, RZ, R20, R5 ;  /* 0x00000014ff057219 */ /* 0x000fc80000011605 */
[----:B------:R-:W2:Y:S01]  /*47a0*/  LDC R33, c[0x0][0x748] ;  /* 0x0001d200ff217b82 */ /* 0x000ea20000000800 */
[-CC-:B----4-:R-:W-:Y:S02]  /*47b0*/  SHF.R.U64 R26, R6, R32.reuse, R5.reuse ;  /* 0x00000020061a7219 */ /* 0x190fe40000001205 */
[-C--:B------:R-:W-:Y:S02]  /*47c0*/  SHF.L.U32 R19, R19, R32.reuse, RZ ;  /* 0x0000002013137219 */ /* 0x080fe400000006ff */
[-C--:B------:R-:W-:Y:S01]  /*47d0*/  SHF.R.U32.HI R5, RZ, R32.reuse, R5 ;  /* 0x00000020ff057219 */ /* 0x080fe20000011605 */
[----:B------:R-:W-:Y:S01]  /*47e0*/  IMAD.MOV.U32 R4, RZ, RZ, R26 ;  /* 0x000000ffff047224 */ /* 0x000fe200078e001a */
[----:B------:R-:W-:Y:S01]  /*47f0*/  SHF.L.U32 R32, R21, R32, RZ ;  /* 0x0000002015207219 */ /* 0x000fe200000006ff */
[----:B------:R-:W4:Y:S01]  /*4800*/  LDC R36, c[0x0][0x738] ;  /* 0x0001ce00ff247b82 */ /* 0x000f220000000800 */
[----:B------:R-:W-:-:S07]  /*4810*/  LOP3.LUT R31, RZ, R19, RZ, 0x33, !PT ;  /* 0x00000013ff1f7212 */ /* 0x000fce00078e33ff */
[----:B------:R-:W0:Y:S01]  /*4820*/  LDC R37, c[0x0][0x710] ;  /* 0x0001c400ff257b82 */ /* 0x000e220000000800 */
[----:B------:R-:W-:Y:S05]  /*4830*/  @!P0 BRA `(.L_x_89) ;  /* 0x0000000000288947 */ /* 0x000fea0003800000 */
[----:B------:R-:W3:Y:S02]  /*4840*/  LDC R21, c[0x0][0x74c] ;  /* 0x0001d300ff157b82 */ /* 0x000ee40000000800 */
[----:B---3--:R-:W-:-:S05]  /*4850*/  IADD3 R21, P0, R26, R21, RZ ;  /* 0x000000151a157210 */ /* 0x008fca0007f1e0ff */
[----:B------:R-:W-:-:S04]  /*4860*/  IMAD.X R23, RZ, RZ, R5, P0 ;  /* 0x000000ffff177224 */ /* 0x000fc800000e0605 */
[----:B------:R-:W-:-:S04]  /*4870*/  IMAD.WIDE.U32 R4, R23, R34, RZ ;  /* 0x0000002217047225 */ /* 0x000fc800078e00ff */
[----:B0-----:R-:W-:-:S04]  /*4880*/  IMAD.WIDE.U32 R18, P0, R21, R35, R4 ;  /* 0x0000002315127225 */ /* 0x001fc80007800004 */
[----:B------:R-:W-:-:S04]  /*4890*/  IMAD.WIDE.U32 R4, R21, R34, RZ ;  /* 0x0000002215047225 */ /* 0x000fc800078e00ff */
[----:B------:R-:W-:Y:S01]  /*48a0*/  IMAD.X R21, RZ, RZ, RZ, P0 ;  /* 0x000000ffff157224 */ /* 0x000fe200000e06ff */
[----:B------:R-:W-:Y:S01]  /*48b0*/  IADD3 RZ, P0, R5, R18, RZ ;  /* 0x0000001205ff7210 */ /* 0x000fe20007f1e0ff */
[----:B------:R-:W-:-:S04]  /*48c0*/  IMAD.MOV.U32 R20, RZ, RZ, R19 ;  /* 0x000000ffff147224 */ /* 0x000fc800078e0013 */
[----:B------:R-:W-:-:S08]  /*48d0*/  IMAD.WIDE.U32.X R4, R23, R35, R20, P0 ;  /* 0x0000002317047225 */ /* 0x000fd000000e0414 */
.L_x_89:
[----:B--2---:R-:W-:Y:S01]  /*48e0*/  SHF.R.U64 R4, R4, R33, R5 ;  /* 0x0000002104047219 */ /* 0x004fe20000001205 */
[----:B-1----:R-:W-:Y:S01]  /*48f0*/  VIADD R21, R28, 0xffffffff ;  /* 0xffffffff1c157836 */ /* 0x002fe20000000000 */
[----:B------:R-:W-:Y:S01]  /*4900*/  LOP3.LUT R19, R6, R31, RZ, 0xc0, !PT ;  /* 0x0000001f06137212 */ /* 0x000fe200078ec0ff */
[----:B0-----:R-:W-:Y:S02]  /*4910*/  IMAD.MOV R25, RZ, RZ, -R25 ;  /* 0x000000ffff197224 */ /* 0x001fe400078e0a19 */
[----:B------:R-:W-:Y:S02]  /*4920*/  IMAD.MOV R5, RZ, RZ, -R4 ;  /* 0x000000ffff057224 */ /* 0x000fe400078e0a04 */
[----:B------:R-:W-:Y:S01]  /*4930*/  IMAD R6, R32, R4, R19 ;  /* 0x0000000420067224 */ /* 0x000fe200078e0213 */
[----:B------:R-:W-:Y:S01]  /*4940*/  LOP3.LUT R19, R22, R21, RZ, 0xc0, !PT ;  /* 0x0000001516137212 */ /* 0x000fe200078ec0ff */
[----:B------:R-:W-:Y:S02]  /*4950*/  @P3 IMAD R29, R27, R25, R30 ;  /* 0x000000191b1d3224 */ /* 0x000fe400078e021e */
[----:B----4-:R-:W-:-:S02]  /*4960*/  IMAD R4, R5, R36, R26 ;  /* 0x0000002405047224 */ /* 0x010fc400078e021a */
[----:B------:R-:W-:Y:S02]  /*4970*/  IMAD R6, R6, R37, R29 ;  /* 0x0000002506067224 */ /* 0x000fe400078e021d */
[----:B------:R-:W-:Y:S02]  /*4980*/  IMAD R5, R4, R28, R19 ;  /* 0x0000001c04057224 */ /* 0x000fe400078e0213 */
[----:B------:R-:W-:-:S03]  /*4990*/  IMAD.MOV.U32 R18, RZ, RZ, 0x1 ;  /* 0x00000001ff127424 */ /* 0x000fc600078e00ff */
[----:B------:R-:W-:Y:S02]  /*49a0*/  SEL R4, R5, R6, !P3 ;  /* 0x0000000605047207 */ /* 0x000fe40005800000 */
[----:B------:R-:W-:Y:S01]  /*49b0*/  SEL R6, R6, R5, !P3 ;  /* 0x0000000506067207 */ /* 0x000fe20005800000 */
[----:B------:R-:W-:-:S07]  /*49c0*/  IMAD.MOV.U32 R5, RZ, RZ, R24 ;  /* 0x000000ffff057224 */ /* 0x000fce00078e0018 */
.L_x_87:
[----:B------:R-:W-:Y:S02]  /*49d0*/  LOP3.LUT P0, RZ, R18, 0xff, RZ, 0xc0, !PT ;  /* 0x000000ff12ff7812 */ /* 0x000fe4000780c0ff */
[----:B------:R-:W-:-:S11]  /*49e0*/  LOP3.LUT R65, R65, 0x1, RZ, 0x3c, !PT ;  /* 0x0000000141417812 */ /* 0x000fd600078e3cff */
[----:B------:R-:W-:Y:S05]  /*49f0*/  @P0 BRA `(.L_x_90) ;  /* 0xffffffc800ec0947 */ /* 0x000fea000383ffff */
[----:B------:R-:W-:Y:S05]  /*4a00*/  EXIT ;  /* 0x000000000000794d */ /* 0x000fea0003800000 */
.L_x_14:
[----:B------:R-:W-:-:S08]  /*4a10*/  ISETP.NE.AND P0, PT, R20, RZ, PT ;  /* 0x000000ff1400720c */ /* 0x000fd00003f05270 */
[----:B-----5:R-:W0:-:S00]  /*4a20*/  USETMAXREG.DEALLOC.CTAPOOL 0x28 ;  /* 0x00000028000079c8 */ /* 0x020e0000080e0500 */
[----:B------:R-:W-:Y:S05]  /*4a30*/  @P0 EXIT ;  /* 0x000000000000094d */ /* 0x000fea0003800000 */
[----:B0-----:R-:W-:Y:S01]  /*4a40*/  LOP3.LUT P0, RZ, R16, 0xff, RZ, 0xc0, !PT ;  /* 0x000000ff10ff7812 */ /* 0x001fe2000780c0ff */
[----:B------:R-:W-:Y:S02]  /*4a50*/  IMAD.MOV.U32 R12, RZ, RZ, 0x1 ;  /* 0x00000001ff0c7424 */ /* 0x000fe400078e00ff */
[----:B------:R-:W-:-:S10]  /*4a60*/  IMAD.MOV.U32 R15, RZ, RZ, RZ ;  /* 0x000000ffff0f7224 */ /* 0x000fd400078e00ff */
[----:B------:R-:W-:Y:S05]  /*4a70*/  @!P0 BRA `(.L_x_91) ;  /* 0x0000000c005c8947 */ /* 0x000fea0003800000 */
[----:B------:R-:W-:Y:S01]  /*4a80*/  LOP3.LUT P0, RZ, R10, 0x1f, RZ, 0xc0, !PT ;  /* 0x0000001f0aff7812 */ /* 0x000fe2000780c0ff */
[----:B------:R-:W-:Y:S01]  /*4a90*/  ULDC UR5, c[0x0][0x758] ;  /* 0x0001d60000057ab9 */ /* 0x000fe20000000800 */
[----:B------:R-:W-:Y:S01]  /*4aa0*/  UMOV UR7, 0xffffffff ;  /* 0xffffffff00077882 */ /* 0x000fe20000000000 */
[----:B------:R-:W-:Y:S01]  /*4ab0*/  BSSY B0, `(.L_x_91) ;  /* 0x00000d3000007945 */ /* 0x000fe20003800000 */
[----:B------:R-:W-:Y:S01]  /*4ac0*/  USHF.L.U32 UR7, UR7, UR5, URZ ;  /* 0x0000000507077299 */ /* 0x000fe2000800063f */
[C---:B------:R-:W-:Y:S01]  /*4ad0*/  ISETP.NE.AND P2, PT, R11.reuse, RZ, PT ;  /* 0x000000ff0b00720c */ /* 0x040fe20003f45270 */
[----:B------:R-:W-:Y:S01]  /*4ae0*/  IMAD.MOV.U32 R14, RZ, RZ, 0x1 ;  /* 0x00000001ff0e7424 */ /* 0x000fe200078e00ff */
[----:B------:R-:W-:Y:S01]  /*4af0*/  ISETP.NE.OR P0, PT, R11, RZ, !P0 ;  /* 0x000000ff0b00720c */ /* 0x000fe20004705670 */
[----:B------:R-:W-:Y:S01]  /*4b00*/  IMAD.MOV.U32 R12, RZ, RZ, 0x1 ;  /* 0x00000001ff0c7424 */ /* 0x000fe200078e00ff */
[----:B------:R-:W-:Y:S01]  /*4b10*/  LOP3.LUT R13, R7, 0x2, RZ, 0xfc, !PT ;  /* 0x00000002070d7812 */ /* 0x000fe200078efcff */
[----:B------:R-:W-:Y:S01]  /*4b20*/  IMAD.MOV.U32 R15, RZ, RZ, RZ ;  /* 0x000000ffff0f7224 */ /* 0x000fe200078e00ff */
[----:B------:R-:W-:Y:S01]  /*4b30*/  ULDC UR4, c[0x0][0x700] ;  /* 0x0001c00000047ab9 */ /* 0x000fe20000000800 */
[----:B------:R-:W-:Y:S01]  /*4b40*/  UMOV UR8, 0x1 ;  /* 0x0000000100087882 */ /* 0x000fe20000000000 */
[----:B------:R-:W-:-:S02]  /*4b50*/  UIADD3 UR21, UR6, 0x1, URZ ;  /* 0x0000000106157890 */ /* 0x000fc4000fffe03f */
[----:B------:R-:W-:Y:S02]  /*4b60*/  UIADD3 UR4, UR4, -0x1, URZ ;  /* 0xffffffff04047890 */ /* 0x000fe4000fffe03f */
[----:B------:R-:W-:Y:S02]  /*4b70*/  USHF.L.U32 UR5, UR8, UR5, URZ ;  /* 0x0000000508057299 */ /* 0x000fe4000800063f */
[----:B------:R-:W-:Y:S01]  /*4b80*/  ULOP3.LUT UR7, URZ, UR7, URZ, 0x33, !UPT ;  /* 0x000000073f077292 */ /* 0x000fe2000f8e333f */
[----:B------:R-:W-:-:S11]  /*4b90*/  ULDC.64 UR40, c[0x0][0x198] ;  /* 0x0000660000287ab9 */ /* 0x000fd60000000a00 */
.L_x_103:
[----:B------:R-:W-:-:S03]  /*4ba0*/  UMOV UR8, 0xffffffff ;  /* 0xffffffff00087882 */ /* 0x000fc60000000000 */
[----:B------:R-:W-:Y:S05]  /*4bb0*/  BRA.DIV UR8, `(.L_x_92) ;  /* 0x0000001208c87947 */ /* 0x000fea000b800000 */
[----:B------:R-:W-:-:S13]  /*4bc0*/  ELECT P1, URZ, PT ;  /* 0x00000000003f782f */ /* 0x000fda0003820000 */
.L_x_121:
[----:B------:R-:W0:Y:S01]  /*4bd0*/  LDC R10, c[0x0][0x604] ;  /* 0x00018100ff0a7b82 */ /* 0x000e220000000800 */
[----:B------:R-:W-:Y:S01]  /*4be0*/  BSSY B1, `(.L_x_93) ;  /* 0x000004c000017945 */ /* 0x000fe20003800000 */
[----:B0-----:R-:W-:-:S13]  /*4bf0*/  ISETP.LT.OR P1, PT, R10, 0x1, !P1 ;  /* 0x000000010a00780c */ /* 0x001fda0004f21670 */
[----:B------:R-:W-:Y:S05]  /*4c00*/  @P1 BRA `(.L_x_94) ;  /* 0x0000000400241947 */ /* 0x000fea0003800000 */
[----:B------:R-:W-:Y:S02]  /*4c10*/  IMAD.SHL.U32 R17, R4, 0x40, RZ ;  /* 0x0000004004117824 */ /* 0x000fe400078e00ff */
[----:B------:R-:W-:Y:S02]  /*4c20*/  IMAD.SHL.U32 R24, R6, 0x40, RZ ;  /* 0x0000004006187824 */ /* 0x000fe400078e00ff */
[----:B------:R-:W-:Y:S02]  /*4c30*/  IMAD.MOV.U32 R20, RZ, RZ, RZ ;  /* 0x000000ffff147224 */ /* 0x000fe400078e00ff */
[----:B------:R-:W-:Y:S02]  /*4c40*/  IMAD.MOV.U32 R21, RZ, RZ, 0x40 ;  /* 0x00000040ff157424 */ /* 0x000fe400078e00ff */
[----:B------:R-:W-:Y:S02]  /*4c50*/  IMAD.U32 R22, RZ, RZ, UR21 ;  /* 0x00000015ff167e24 */ /* 0x000fe4000f8e00ff */
[----:B------:R-:W-:-:S02]  /*4c60*/  IMAD.MOV.U32 R4, RZ, RZ, R12 ;  /* 0x000000ffff047224 */ /* 0x000fc400078e000c */
[----:B------:R-:W-:Y:S02]  /*4c70*/  IMAD.MOV.U32 R10, RZ, RZ, R15 ;  /* 0x000000ffff0a7224 */ /* 0x000fe400078e000f */
[----:B------:R-:W-:-:S07]  /*4c80*/  IMAD.MOV.U32 R23, RZ, RZ, RZ ;  /* 0x000000ffff177224 */ /* 0x000fce00078e00ff */
.L_x_98:
[----:B------:R-:W0:Y:S01]  /*4c90*/  S2R R16, SR_CgaCtaId ;  /* 0x0000000000107919 */ /* 0x000e220000008800 */
[----:B------:R-:W-:-:S04]  /*4ca0*/  MOV R11, 0x400 ;  /* 0x00000400000b7802 */ /* 0x000fc80000000f00 */
[----:B0-----:R-:W-:Y:S02]  /*4cb0*/  LEA R19, R16, R11, 0x18 ;  /* 0x0000000b10137211 */ /* 0x001fe400078ec0ff */
[----:B------:R-:W-:Y:S01]  /*4cc0*/  SHF.L.U32 R11, R4, 0x1f, RZ ;  /* 0x0000001f040b7819 */ /* 0x000fe200000006ff */
[----:B------:R-:W0:Y:S02]  /*4cd0*/  @!P2 LDC R16, c[0x0][0x640] ;  /* 0x00019000ff10ab82 */ /* 0x000e240000000800 */
[----:B------:R-:W-:-:S04]  /*4ce0*/  IMAD R18, R10, 0x8, R19 ;  /* 0x000000080a127824 */ /* 0x000fc800078e0213 */
[----:B------:R-:W1:Y:S02]  /*4cf0*/  SYNCS.PHASECHK.TRANS64.TRYWAIT P1, [R18+URZ+0x48], R11 ;  /* 0x0000480b120075a7 */ /* 0x000e64000802017f */
[----:B-1----:R-:W-:Y:S05]  /*4d00*/  @!P1 BRA `(.L_x_95) ;  /* 0x0000001000949947 */ /* 0x002fea0003800000 */
.L_x_122:
[----:B-1----:R-:W-:Y:S01]  /*4d10*/  PRMT R11, R13, 0x9910, RZ ;  /* 0x000099100d0b7816 */ /* 0x002fe200000000ff */
[----:B0-----:R0:W-:Y:S03]  /*4d20*/  @!P2 SYNCS.ARRIVE.TRANS64 RZ, [R18+URZ], R16 ;  /* 0x0000001012ffa9a7 */ /* 0x0011e6000800003f */
[----:B------:R-:W-:-:S13]  /*4d30*/  ISETP.NE.AND P1, PT, R11, 0x2, PT ;  /* 0x000000020b00780c */ /* 0x000fda0003f25270 */
[----:B0-----:R-:W-:Y:S05]  /*4d40*/  @P1 BRA `(.L_x_96) ;  /* 0x0000000000041947 */ /* 0x001fea0003800000 */
[----:B------:R-:W-:Y:S01]  /*4d50*/  BPT.TRAP 0x1 ;  /* 0x000000040000795c */ /* 0x000fe20000300000 */
.L_x_96:
[----:B------:R-:W-:Y:S05]  /*4d60*/  @P0 BRA `(.L_x_97) ;  /* 0x0000000000040947 */ /* 0x000fea0003800000 */
[----:B------:R-:W-:Y:S01]  /*4d70*/  BPT.TRAP 0x1 ;  /* 0x000000040000795c */ /* 0x000fe20000300000 */
.L_x_97:
[--C-:B------:R-:W-:Y:S01]  /*4d80*/  IMAD R11, R10, 0x2000, R19.reuse ;  /* 0x000020000a0b7824 */ /* 0x100fe200078e0213 */
[----:B------:R-:W-:Y:S01]  /*4d90*/  R2UR UR18, R21 ;  /* 0x00000000151272ca */ /* 0x000fe200000e0000 */
[----:B------:R-:W-:Y:S01]  /*4da0*/  VIADD R22, R22, 0xffffffff ;  /* 0xffffffff16167836 */ /* 0x000fe20000000000 */
[----:B------:R-:W-:Y:S01]  /*4db0*/  R2UR UR33, R18 ;  /* 0x00000000122172ca */ /* 0x000fe200000e0000 */
[----:B------:R-:W-:Y:S01]  /*4dc0*/  UIADD3 UR14, UP0, UR40, 0xf0, URZ ;  /* 0x000000f0280e7890 */ /* 0x000fe2000ff1e03f */
[----:B------:R-:W-:Y:S01]  /*4dd0*/  R2UR UR32, R11 ;  /* 0x000000000b2072ca */ /* 0x000fe200000e0000 */
[C-C-:B------:R-:W-:Y:S01]  /*4de0*/  IMAD R11, R10.reuse, 0x400, R19.reuse ;  /* 0x000004000a0b7824 */ /* 0x140fe200078e0213 */
[----:B------:R-:W-:Y:S01]  /*4df0*/  R2UR UR36, R5 ;  /* 0x00000000052472ca */ /* 0x000fe200000e0000 */
[----:B------:R-:W-:Y:S01]  /*4e00*/  IMAD R19, R10, 0x4000, R19 ;  /* 0x000040000a137824 */ /* 0x000fe200078e0213 */
[----:B------:R-:W-:Y:S01]  /*4e10*/  R2UR UR34, R20 ;  /* 0x00000000142272ca */ /* 0x000fe200000e0000 */
[----:B------:R-:W-:Y:S01]  /*4e20*/  UIADD3 UR22, UP1, UR40, 0x1f0, URZ ;  /* 0x000001f028167890 */ /* 0x000fe2000ff3e03f */
[----:B------:R-:W-:Y:S01]  /*4e30*/  R2UR UR8, R11 ;  /* 0x000000000b0872ca */ /* 0x000fe200000e0000 */
[----:B------:R-:W-:Y:S01]  /*4e40*/  UIADD3 UR30, UP2, UR40, 0x2f0, URZ ;  /* 0x000002f0281e7890 */ /* 0x000fe2000ff5e03f */
[----:B------:R-:W-:Y:S01]  /*4e50*/  R2UR UR16, R19 ;  /* 0x00000000131072ca */ /* 0x000fe200000e0000 */
[----:B------:R-:W-:Y:S01]  /*4e60*/  UIADD3.X UR15, URZ, UR41, URZ, UP0, !UPT ;  /* 0x000000293f0f7290 */ /* 0x000fe200087fe43f */
[----:B------:R-:W-:Y:S01]  /*4e70*/  R2UR UR35, R24 ;  /* 0x00000000182372ca */ /* 0x000fe200000e0000 */
[----:B------:R-:W-:Y:S01]  /*4e80*/  UIADD3.X UR23, URZ, UR41, URZ, UP1, !UPT ;  /* 0x000000293f177290 */ /* 0x000fe20008ffe43f */
[----:B------:R-:W-:Y:S01]  /*4e90*/  R2UR UR11, R6 ;  /* 0x00000000060b72ca */ /* 0x000fe200000e0000 */
[----:B------:R-:W-:Y:S01]  /*4ea0*/  UIADD3 UR32, UR32, 0x180, URZ ;  /* 0x0000018020207890 */ /* 0x000fe2000fffe03f */
[----:B------:R-:W-:Y:S01]  /*4eb0*/  R2UR UR12, R23 ;  /* 0x00000000170c72ca */ /* 0x000fe200000e0000 */
[----:B------:R-:W-:Y:S01]  /*4ec0*/  UIADD3 UR26, UR18, -0x40, URZ ;  /* 0xffffffc0121a7890 */ /* 0x000fe2000fffe03f */
[----:B------:R-:W-:Y:S01]  /*4ed0*/  R2UR UR27, R17 ;  /* 0x00000000111b72ca */ /* 0x000fe200000e0000 */
[----:B------:R-:W-:Y:S01]  /*4ee0*/  UIADD3.X UR31, URZ, UR41, URZ, UP2, !UPT ;  /* 0x000000293f1f7290 */ /* 0x000fe200097fe43f */
[----:B------:R-:W-:Y:S01]  /*4ef0*/  ISETP.GT.AND P4, PT, R22, 0x1, PT ;  /* 0x000000011600780c */ /* 0x000fe20003f84270 */
[----:B------:R-:W-:Y:S01]  /*4f00*/  UIADD3 UR8, UR8, 0x36180, URZ ;  /* 0x0003618008087890 */ /* 0x000fe2000fffe03f */
[----:B------:R-:W-:Y:S01]  /*4f10*/  VIADD R10, R10, 0x1 ;  /* 0x000000010a0a7836 */ /* 0x000fe20000000000 */
[----:B------:R-:W-:Y:S01]  /*4f20*/  UIADD3 UR24, UR16, 0x12180, URZ ;  /* 0x0001218010187890 */ /* 0x000fe2000fffe03f */
[----:B------:R-:W-:Y:S01]  /*4f30*/  VIADD R23, R23, 0x1 ;  /* 0x0000000117177836 */ /* 0x000fe20000000000 */
[----:B------:R-:W-:Y:S01]  /*4f40*/  UIADD3 UR16, UR16, 0x14180, URZ ;  /* 0x0001418010107890 */ /* 0x000fe2000fffe03f */
[----:B------:R-:W-:Y:S01]  /*4f50*/  VIADD R21, R21, 0x80 ;  /* 0x0000008015157836 */ /* 0x000fe20000000000 */
[----:B------:R-:W-:Y:S01]  /*4f60*/  UMOV UR38, 0x0 ;  /* 0x0000000000267882 */ /* 0x000fe20000000000 */
[----:B------:R-:W-:Y:S01]  /*4f70*/  UMOV UR39, 0x10000000 ;  /* 0x1000000000277882 */ /* 0x000fe20000000000 */
[----:B------:R-:W-:Y:S01]  /*4f80*/  ISETP.NE.AND P1, PT, R10, 0x9, PT ;  /* 0x000000090a00780c */ /* 0x000fe20003f25270 */
[----:B------:R-:W-:Y:S01]  /*4f90*/  UMOV UR10, URZ ;  /* 0x0000003f000a7c82 */ /* 0x000fe20008000000 */
[----:B------:R-:W-:Y:S01]  /*4fa0*/  UMOV UR9, UR33 ;  /* 0x0000002100097c82 */ /* 0x000fe20008000000 */
[----:B------:R-:W-:Y:S01]  /*4fb0*/  UMOV UR13, UR36 ;  /* 0x00000024000d7c82 */ /* 0x000fe20008000000 */
[----:B------:R0:W-:Y:S01]  /*4fc0*/  UTMALDG.3D [UR32], [UR14], desc[UR38] ;  /* 0x000026200e0075b4 */ /* 0x0001e20008011000 */
[----:B------:R-:W-:Y:S01]  /*4fd0*/  UMOV UR25, UR33 ;  /* 0x0000002100197c82 */ /* 0x000fe20008000000 */
[----:B------:R-:W-:Y:S01]  /*4fe0*/  UMOV UR28, UR36 ;  /* 0x00000024001c7c82 */ /* 0x000fe20008000000 */
[----:B------:R-:W-:Y:S01]  /*4ff0*/  UMOV UR17, UR33 ;  /* 0x0000002100117c82 */ /* 0x000fe20008000000 */
[----:B------:R-:W-:Y:S01]  /*5000*/  UMOV UR19, UR27 ;  /* 0x0000001b00137c82 */ /* 0x000fe20008000000 */
[----:B------:R-:W-:Y:S01]  /*5010*/  UMOV UR20, UR36 ;  /* 0x0000002400147c82 */ /* 0x000fe20008000000 */
[----:B------:R-:W-:Y:S01]  /*5020*/  SEL R11, RZ, 0x1, P1 ;  /* 0x00000001ff0b7807 */ /* 0x000fe20000800000 */
[----:B------:R-:W-:Y:S01]  /*5030*/  VIADD R20, R20, 0x40 ;  /* 0x0000004014147836 */ /* 0x000fe20000000000 */
[----:B------:R0:W-:Y:S01]  /*5040*/  UTMALDG.4D [UR8], [UR22], desc[UR38] ;  /* 0x00002608160075b4 */ /* 0x0001e20008019000 */
[----:B------:R-:W-:-:S02]  /*5050*/  SEL R10, R10, RZ, P1 ;  /* 0x000000ff0a0a7207 */ /* 0x000fc40000800000 */
[----:B------:R-:W-:Y:S01]  /*5060*/  LOP3.LUT R4, R4, R11, RZ, 0x3c, !PT ;  /* 0x0000000b04047212 */ /* 0x000fe200078e3cff */
[----:B------:R0:W-:Y:S01]  /*5070*/  UTMALDG.3D [UR24], [UR30], desc[UR38] ;  /* 0x000026181e0075b4 */ /* 0x0001e20008011000 */
[----:B------:R0:W-:Y:S02]  /*5080*/  UTMALDG.3D [UR16], [UR30], desc[UR38] ;  /* 0x000026101e0075b4 */ /* 0x0001e40008011000 */
[----:B0-----:R-:W-:Y:S05]  /*5090*/  @P4 BRA `(.L_x_98) ;  /* 0xfffffff800fc4947 */ /* 0x001fea000383ffff */
.L_x_94:
[----:B------:R-:W-:Y:S05]  /*50a0*/  BSYNC B1 ;  /* 0x0000000000017941 */ /* 0x000fea0003800000 */
.L_x_93:
[----:B------:R-:W-:Y:S01]  /*50b0*/  LOP3.LUT P5, RZ, R14, 0xff, RZ, 0xc0, !PT ;  /* 0x000000ff0eff7812 */ /* 0x000fe200078ac0ff */
[----:B------:R-:W-:Y:S01]  /*50c0*/  VIADD R6, R15, UR6 ;  /* 0x000000060f067c36 */ /* 0x000fe20008000000 */
[----:B------:R-:W-:Y:S01]  /*50d0*/  ULDC.64 UR8, c[0x0][0x750] ;  /* 0x0001d40000087ab9 */ /* 0x000fe20000000a00 */
[----:B------:R-:W-:Y:S01]  /*50e0*/  IMAD.U32 R11, RZ, RZ, UR6 ;  /* 0x00000006ff0b7e24 */ /* 0x000fe2000f8e00ff */
[----:B------:R-:W-:Y:S01]  /*50f0*/  UISETP.GE.U32.AND UP0, UPT, UR6, 0x9, UPT ;  /* 0x000000090600788c */ /* 0x000fe2000bf06070 */
[----:B------:R-:W-:Y:S01]  /*5100*/  BSSY B1, `(.L_x_99) ;  /* 0x000006b000017945 */ /* 0x000fe20003800000 */
[----:B------:R-:W-:Y:S02]  /*5110*/  ISETP.GT.U32.AND P1, PT, R6, 0x8, PT ;  /* 0x000000080600780c */ /* 0x000fe40003f24070 */
[----:B------:R-:W-:Y:S02]  /*5120*/  PRMT R14, RZ, 0x7610, R14 ;  /* 0x00007610ff0e7816 */ /* 0x000fe4000000000e */
[----:B------:R-:W-:-:S02]  /*5130*/  ISETP.LT.U32.AND P1, PT, R11, 0x9, P1 ;  /* 0x000000090b00780c */ /* 0x000fc40000f21070 */
[----:B------:R-:W-:Y:S01]  /*5140*/  PLOP3.LUT P4, PT, PT, PT, UP0, 0x80, 0x0 ;  /* 0x000000000000781c */ /* 0x000fe20003f8f008 */
[----:B------:R-:W0:Y:S01]  /*5150*/  @P5 S2R R5, SR_CgaCtaId ;  /* 0x0000000000055919 */ /* 0x000e220000008800 */
[----:B------:R-:W-:-:S04]  /*5160*/  @P5 MOV R4, 0x400 ;  /* 0x0000040000045802 */ /* 0x000fc80000000f00 */
[----:B0-----:R-:W-:Y:S01]  /*5170*/  @P5 LEA R10, R5, R4, 0x18 ;  /* 0x00000004050a5211 */ /* 0x001fe200078ec0ff */
[----:B------:R-:W-:-:S03]  /*5180*/  IMAD.WIDE.U32 R4, R6, 0x38e38e39, RZ ;  /* 0x38e38e3906047825 */ /* 0x000fc600078e00ff */
[----:B------:R0:W-:Y:S01]  /*5190*/  @P5 SYNCS.ARRIVE.TRANS64.A1T0 RZ, [R10+URZ+0xc8], RZ ;  /* 0x0000c8ff0aff59a7 */ /* 0x0001e2000810003f */
[----:B------:R-:W-:Y:S01]  /*51a0*/  IADD3 R2, P5, R2, R8, RZ ;  /* 0x0000000802027210 */ /* 0x000fe20007fbe0ff */
[----:B------:R-:W-:Y:S01]  /*51b0*/  IMAD.MOV.U32 R4, RZ, RZ, -0x1 ;  /* 0xffffffffff047424 */ /* 0x000fe200078e00ff */
[----:B------:R-:W-:Y:S02]  /*51c0*/  SHF.R.U32.HI R11, RZ, 0x1, R5 ;  /* 0x00000001ff0b7819 */ /* 0x000fe40000011605 */
[----:B------:R-:W-:Y:S01]  /*51d0*/  SEL R5, RZ, 0x1, !P1 ;  /* 0x00000001ff057807 */ /* 0x000fe20004800000 */
[----:B------:R-:W-:Y:S01]  /*51e0*/  IMAD.X R3, R3, 0x1, R0, P5 ;  /* 0x0000000103037824 */ /* 0x000fe200028e0600 */
[----:B------:R-:W-:Y:S01]  /*51f0*/  ISETP.GE.U32.AND P1, PT, R2, UR8, PT ;  /* 0x0000000802007c0c */ /* 0x000fe2000bf26070 */
[----:B------:R-:W-:Y:S01]  /*5200*/  IMAD R15, R11, -0x9, R6 ;  /* 0xfffffff70b0f7824 */ /* 0x000fe200078e0206 */
[----:B------:R-:W-:Y:S01]  /*5210*/  LOP3.LUT R12, R12, R5, RZ, 0x3c, !PT ;  /* 0x000000050c0c7212 */ /* 0x000fe200078e3cff */
[----:B------:R-:W-:Y:S01]  /*5220*/  IMAD.MOV.U32 R6, RZ, RZ, -0x1 ;  /* 0xffffffffff067424 */ /* 0x000fe200078e00ff */
[----:B------:R-:W-:Y:S01]  /*5230*/  ISETP.GE.U32.AND.EX P1, PT, R3, UR9, PT, P1 ;  /* 0x0000000903007c0c */ /* 0x000fe2000bf26110 */
[----:B------:R-:W-:Y:S01]  /*5240*/  IMAD.MOV.U32 R5, RZ, RZ, -0x1 ;  /* 0xffffffffff057424 */ /* 0x000fe200078e00ff */
[----:B------:R-:W-:-:S02]  /*5250*/  @P4 LOP3.LUT R12, R12, 0x1, R11, 0x78, !PT ;  /* 0x000000010c0c4812 */ /* 0x000fc400078e780b */
[----:B0-----:R-:W-:-:S09]  /*5260*/  PRMT R10, RZ, 0x7610, R10 ;  /* 0x00007610ff0a7816 */ /* 0x001fd2000000000a */
[----:B------:R-:W-:Y:S05]  /*5270*/  @P1 BRA `(.L_x_100) ;  /* 0x00000004004c1947 */ /* 0x000fea0003800000 */
[----:B------:R-:W0:Y:S01]  /*5280*/  S2R R17, SR_CTAID.X ;  /* 0x0000000000117919 */ /* 0x000e220000002500 */
[----:B------:R-:W-:Y:S01]  /*5290*/  ULDC.64 UR8, c[0x0][0x728] ;  /* 0x0001ca0000087ab9 */ /* 0x000fe20000000a00 */
[----:B------:R-:W1:Y:S01]  /*52a0*/  LDC R18, c[0x0][0x144] ;  /* 0x00005100ff127b82 */ /* 0x000e620000000800 */
[----:B------:R-:W-:Y:S01]  /*52b0*/  ISETP.NE.U32.AND P1, PT, RZ, UR8, PT ;  /* 0x00000008ff007c0c */ /* 0x000fe2000bf25070 */
[----:B------:R-:W2:Y:S01]  /*52c0*/  S2R R6, SR_CTAID.Y ;  /* 0x0000000000067919 */ /* 0x000ea20000002600 */
[----:B------:R-:W-:Y:S01]  /*52d0*/  ULDC UR10, c[0x0][0x150] ;  /* 0x00005400000a7ab9 */ /* 0x000fe20000000800 */
[----:B------:R-:W-:Y:S01]  /*52e0*/  ULDC UR11, c[0x0][0x730] ;  /* 0x0001cc00000b7ab9 */ /* 0x000fe20000000800 */
[----:B------:R-:W-:Y:S01]  /*52f0*/  ISETP.NE.AND.EX P1, PT, RZ, UR9, PT, P1 ;  /* 0x00000009ff007c0c */ /* 0x000fe2000bf25310 */
[----:B------:R-:W-:Y:S01]  /*5300*/  IMAD.MOV.U32 R4, RZ, RZ, R2 ;  /* 0x000000ffff047224 */ /* 0x000fe200078e0002 */
[----:B0-----:R-:W-:-:S05]  /*5310*/  I2FP.F32.U32 R5, R17 ;  /* 0x0000001100057245 */ /* 0x001fca0000201000 */
[----:B------:R-:W-:Y:S01]  /*5320*/  FMUL R20, R5, UR10 ;  /* 0x0000000a05147c20 */ /* 0x000fe20008400000 */
[----:B------:R-:W-:-:S05]  /*5330*/  IMAD.MOV.U32 R5, RZ, RZ, R3 ;  /* 0x000000ffff057224 */ /* 0x000fca00078e0003 */
[----:B--2---:R-:W-:Y:S05]  /*5340*/  @!P1 BRA `(.L_x_101) ;  /* 0x0000000000289947 */ /* 0x004fea0003800000 */
[----:B------:R-:W-:Y:S02]  /*5350*/  ULDC UR10, c[0x0][0x734] ;  /* 0x0001cd00000a7ab9 */ /* 0x000fe40000000800 */
[----:B------:R-:W-:-:S05]  /*5360*/  IADD3 R5, P1, R2, UR10, RZ ;  /* 0x0000000a02057c10 */ /* 0x000fca000ff3e0ff */
[----:B------:R-:W-:-:S04]  /*5370*/  IMAD.X R19, RZ, RZ, R3, P1 ;  /* 0x000000ffff137224 */ /* 0x000fc800008e0603 */
[----:B------:R-:W-:-:S04]  /*5380*/  IMAD.WIDE.U32 R10, R19, UR8, RZ ;  /* 0x00000008130a7c25 */ /* 0x000fc8000f8e00ff */
[----:B------:R-:W-:-:S04]  /*5390*/  IMAD.WIDE.U32 R10, P1, R5, UR9, R10 ;  /* 0x00000009050a7c25 */ /* 0x000fc8000f82000a */
[----:B------:R-:W-:-:S04]  /*53a0*/  IMAD.WIDE.U32 R4, R5, UR8, RZ ;  /* 0x0000000805047c25 */ /* 0x000fc8000f8e00ff */
[----:B------:R-:W-:Y:S01]  /*53b0*/  IMAD.MOV.U32 R4, RZ, RZ, R11 ;  /* 0x000000ffff047224 */ /* 0x000fe200078e000b */
[----:B------:R-:W-:Y:S01]  /*53c0*/  IADD3 RZ, P4, R5, R10, RZ ;  /* 0x0000000a05ff7210 */ /* 0x000fe20007f9e0ff */
[----:B------:R-:W-:-:S04]  /*53d0*/  IMAD.X R5, RZ, RZ, RZ, P1 ;  /* 0x000000ffff057224 */ /* 0x000fc800008e06ff */
[----:B------:R-:W-:-:S08]  /*53e0*/  IMAD.WIDE.U32.X R4, R19, UR9, R4, P4 ;  /* 0x0000000913047c25 */ /* 0x000fd0000a0e0404 */
.L_x_101:
[--C-:B------:R-:W-:Y:S01]  /*53f0*/  SHF.R.U64 R16, R4, UR11, R5.reuse ;  /* 0x0000000b04107c19 */ /* 0x100fe20008001205 */
[----:B------:R-:W0:Y:S01]  /*5400*/  F2I.U32.TRUNC.NTZ R20, R20 ;  /* 0x0000001400147305 */ /* 0x000e22000020f000 */
[----:B------:R-:W-:Y:S01]  /*5410*/  SHF.R.U32.HI R4, RZ, UR11, R5 ;  /* 0x0000000bff047c19 */ /* 0x000fe20008011605 */
[----:B------:R-:W-:Y:S01]  /*5420*/  ULDC.64 UR8, c[0x0][0x720] ;  /* 0x0001c80000087ab9 */ /* 0x000fe20000000a00 */
[----:B------:R-:W-:Y:S01]  /*5430*/  IADD3 R11, P1, RZ, -R16, RZ ;  /* 0x80000010ff0b7210 */ /* 0x000fe20007f3e0ff */
[----:B------:R-:W-:Y:S01]  /*5440*/  ULDC.64 UR10, c[0x0][0x740] ;  /* 0x0001d000000a7ab9 */ /* 0x000fe20000000a00 */
[----:B------:R-:W2:Y:S03]  /*5450*/  LDC R21, c[0x0][0x148] ;  /* 0x00005200ff157b82 */ /* 0x000ea60000000800 */
[----:B------:R-:W-:Y:S01]  /*5460*/  IMAD.X R4, RZ, RZ, ~R4, P1 ;  /* 0x000000ffff047224 */ /* 0x000fe200008e0e04 */
[----:B------:R-:W-:-:S03]  /*5470*/  ISETP.NE.U32.AND P1, PT, RZ, UR10, PT ;  /* 0x0000000aff007c0c */ /* 0x000fc6000bf25070 */
[----:B------:R-:W-:Y:S01]  /*5480*/  IMAD R10, R4, UR8, RZ ;  /* 0x00000008040a7c24 */ /* 0x000fe2000f8e02ff */
[----:B------:R-:W-:Y:S01]  /*5490*/  ISETP.NE.AND.EX P1, PT, RZ, UR11, PT, P1 ;  /* 0x0000000bff007c0c */ /* 0x000fe2000bf25310 */
[----:B------:R-:W-:Y:S01]  /*54a0*/  IMAD.WIDE.U32 R4, R11, UR8, R2 ;  /* 0x000000080b047c25 */ /* 0x000fe2000f8e0002 */
[----:B------:R-:W-:-:S03]  /*54b0*/  ULDC UR8, c[0x0][0x718] ;  /* 0x0001c60000087ab9 */ /* 0x000fc60000000800 */
[----:B------:R-:W-:Y:S01]  /*54c0*/  IMAD R11, R11, UR9, R10 ;  /* 0x000000090b0b7c24 */ /* 0x000fe2000f8e020a */
[----:B------:R-:W-:Y:S01]  /*54d0*/  ULDC UR9, c[0x0][0x154] ;  /* 0x0000550000097ab9 */ /* 0x000fe20000000800 */
[----:B0-----:R-:W-:Y:S02]  /*54e0*/  IMAD.MOV R10, RZ, RZ, -R20 ;  /* 0x000000ffff0a7224 */ /* 0x001fe400078e0a14 */
[----:B------:R-:W-:Y:S02]  /*54f0*/  IMAD.IADD R5, R5, 0x1, R11 ;  /* 0x0000000105057824 */ /* 0x000fe400078e020b */
[----:B-1----:R-:W-:Y:S01]  /*5500*/  IMAD R17, R18, R10, R17 ;  /* 0x0000000a12117224 */ /* 0x002fe200078e0211 */
[----:B------:R-:W-:Y:S02]  /*5510*/  I2FP.F32.U32 R10, R6 ;  /* 0x00000006000a7245 */ /* 0x000fe40000201000 */
[--C-:B------:R-:W-:Y:S02]  /*5520*/  SHF.R.U64 R18, R4, UR8, R5.reuse ;  /* 0x0000000804127c19 */ /* 0x100fe40008001205 */
[----:B------:R-:W-:Y:S01]  /*5530*/  SHF.R.U32.HI R5, RZ, UR8, R5 ;  /* 0x00000008ff057c19 */ /* 0x000fe20008011605 */
[----:B------:R-:W-:Y:S01]  /*5540*/  FMUL R10, R10, UR9 ;  /* 0x000000090a0a7c20 */ /* 0x000fe20008400000 */
[----:B------:R-:W-:-:S02]  /*5550*/  ULDC UR8, c[0x0][0x708] ;  /* 0x0001c20000087ab9 */ /* 0x000fc40000000800 */
[--C-:B------:R-:W-:Y:S01]  /*5560*/  SHF.R.U64 R20, R18, UR8, R5.reuse ;  /* 0x0000000812147c19 */ /* 0x100fe20008001205 */
[----:B------:R0:W1:Y:S01]  /*5570*/  F2I.U32.TRUNC.NTZ R22, R10 ;  /* 0x0000000a00167305 */ /* 0x000062000020f000 */
[----:B------:R-:W-:Y:S01]  /*5580*/  SHF.R.U32.HI R5, RZ, UR8, R5 ;  /* 0x00000008ff057c19 */ /* 0x000fe20008011605 */
[----:B------:R-:W-:-:S03]  /*5590*/  ULDC UR8, c[0x0][0x758] ;  /* 0x0001d60000087ab9 */ /* 0x000fc60000000800 */
[--C-:B------:R-:W-:Y:S02]  /*55a0*/  SHF.R.U64 R19, R20, UR8, R5.reuse ;  /* 0x0000000814137c19 */ /* 0x100fe40008001205 */
[----:B------:R-:W-:-:S03]  /*55b0*/  SHF.R.U32.HI R23, RZ, UR8, R5 ;  /* 0x00000008ff177c19 */ /* 0x000fc60008011605 */
[----:B------:R-:W-:Y:S02]  /*55c0*/  IMAD.MOV.U32 R4, RZ, RZ, R19 ;  /* 0x000000ffff047224 */ /* 0x000fe400078e0013 */
[----:B------:R-:W-:Y:S01]  /*55d0*/  IMAD.MOV.U32 R5, RZ, RZ, R23 ;  /* 0x000000ffff057224 */ /* 0x000fe200078e0017 */
[----:B0-----:R-:W-:Y:S06]  /*55e0*/  @!P1 BRA `(.L_x_102) ;  /* 0x0000000000289947 */ /* 0x001fec0003800000 */
        /* <DEDUP_REMOVED lines=10> */
.L_x_102:
[----:B------:R-:W-:Y:S01]  /*5690*/  ULDC UR8, c[0x0][0x748] ;  /* 0x0001d20000087ab9 */ /* 0x000fe20000000800 */
[----:B-1----:R-:W-:Y:S01]  /*56a0*/  IMAD.MOV R22, RZ, RZ, -R22 ;  /* 0x000000ffff167224 */ /* 0x002fe200078e0a16 */
[----:B------:R-:W-:Y:S01]  /*56b0*/  SHF.R.U64 R5, R4, UR8, R5 ;  /* 0x0000000804057c19 */ /* 0x000fe20008001205 */
[----:B------:R-:W-:Y:S01]  /*56c0*/  ULDC UR8, c[0x0][0x738] ;  /* 0x0001ce0000087ab9 */ /* 0x000fe20000000800 */
[----:B------:R-:W-:Y:S01]  /*56d0*/  LOP3.LUT R4, R20, UR7, RZ, 0xc0, !PT ;  /* 0x0000000714047c12 */ /* 0x000fe2000f8ec0ff */
[----:B--2---:R-:W-:Y:S01]  /*56e0*/  @P3 IMAD R17, R21, R22, R6 ;  /* 0x0000001615113224 */ /* 0x004fe200078e0206 */
[----:B------:R-:W-:Y:S01]  /*56f0*/  LOP3.LUT R18, R18, UR4, RZ, 0xc0, !PT ;  /* 0x0000000412127c12 */ /* 0x000fe2000f8ec0ff */
[----:B------:R-:W-:Y:S01]  /*5700*/  IMAD.MOV R6, RZ, RZ, -R5 ;  /* 0x000000ffff067224 */ /* 0x000fe200078e0a05 */
[----:B------:R-:W-:Y:S01]  /*5710*/  ULDC UR9, c[0x0][0x710] ;  /* 0x0001c40000097ab9 */ /* 0x000fe20000000800 */
[----:B------:R-:W-:Y:S02]  /*5720*/  IMAD R4, R5, UR5, R4 ;  /* 0x0000000505047c24 */ /* 0x000fe4000f8e0204 */
[----:B------:R-:W-:Y:S01]  /*5730*/  IMAD R19, R6, UR8, R19 ;  /* 0x0000000806137c24 */ /* 0x000fe2000f8e0213 */
[----:B------:R-:W-:Y:S01]  /*5740*/  ULDC UR8, c[0x0][0x700] ;  /* 0x0001c00000087ab9 */ /* 0x000fe20000000800 */
[----:B------:R-:W-:-:S02]  /*5750*/  IMAD R17, R4, UR9, R17 ;  /* 0x0000000904117c24 */ /* 0x000fc4000f8e0211 */
[----:B------:R-:W-:Y:S02]  /*5760*/  IMAD R6, R19, UR8, R18 ;  /* 0x0000000813067c24 */ /* 0x000fe4000f8e0212 */
[----:B------:R-:W-:Y:S02]  /*5770*/  IMAD.MOV.U32 R10, RZ, RZ, 0x1 ;  /* 0x00000001ff0a7424 */ /* 0x000fe400078e00ff */
[----:B------:R-:W-:Y:S01]  /*5780*/  IMAD.MOV.U32 R5, RZ, RZ, R16 ;  /* 0x000000ffff057224 */ /* 0x000fe200078e0010 */
[----:B------:R-:W-:Y:S02]  /*5790*/  SEL R4, R6, R17, !P3 ;  /* 0x0000001106047207 */ /* 0x000fe40005800000 */
[----:B------:R-:W-:-:S07]  /*57a0*/  SEL R6, R17, R6, !P3 ;  /* 0x0000000611067207 */ /* 0x000fce0005800000 */
.L_x_100:
[----:B------:R-:W-:Y:S05]  /*57b0*/  BSYNC B1 ;  /* 0x0000000000017941 */ /* 0x000fea0003800000 */
.L_x_99:
[----:B------:R-:W-:-:S13]  /*57c0*/  LOP3.LUT P1, RZ, R10, 0xff, RZ, 0xc0, !PT ;  /* 0x000000ff0aff7812 */ /* 0x000fda000782c0ff */
[----:B------:R-:W-:Y:S05]  /*57d0*/  @P1 BRA `(.L_x_103) ;  /* 0xfffffff000f01947 */ /* 0x000fea000383ffff */
[----:B------:R-:W-:Y:S05]  /*57e0*/  BSYNC B0 ;  /* 0x0000000000007941 */ /* 0x000fea0003800000 */
.L_x_91:
[----:B------:R-:W-:-:S03]  /*57f0*/  UMOV UR8, 0xffffffff ;  /* 0xffffffff00087882 */ /* 0x000fc60000000000 */
[----:B------:R-:W-:Y:S05]  /*5800*/  BRA.DIV UR8, `(.L_x_104) ;  /* 0x0000000608e87947 */ /* 0x000fea000b800000 */
[----:B------:R-:W-:-:S13]  /*5810*/  ELECT P0, URZ, PT ;  /* 0x00000000003f782f */ /* 0x000fda0003800000 */
.L_x_125:
[----:B------:R-:W-:Y:S04]  /*5820*/  BSSY B0, `(.L_x_105) ;  /* 0x0000058000007945 */ /* 0x000fe80003800000 */
[----:B------:R-:W-:Y:S05]  /*5830*/  @!P0 BRA `(.L_x_106) ;  /* 0x0000000400588947 */ /* 0x000fea0003800000 */
[----:B------:R-:W-:-:S04]  /*5840*/  LOP3.LUT R7, R7, 0x2, RZ, 0xfc, !PT ;  /* 0x0000000207077812 */ /* 0x000fc800078efcff */
[----:B------:R-:W-:-:S13]  /*5850*/  ISETP.NE.AND P0, PT, R7, 0x3, PT ;  /* 0x000000030700780c */ /* 0x000fda0003f05270 */
[----:B------:R-:W-:Y:S05]  /*5860*/  @!P0 BRA `(.L_x_107) ;  /* 0x0000000000048947 */ /* 0x000fea0003800000 */
[----:B------:R-:W-:Y:S01]  /*5870*/  BPT.TRAP 0x1 ;  /* 0x000000040000795c */ /* 0x000fe20000300000 */
.L_x_107:
[----:B------:R-:W0:Y:S01]  /*5880*/  S2R R3, SR_CgaCtaId ;  /* 0x0000000000037919 */ /* 0x000e220000008800 */
[----:B------:R-:W-:Y:S02]  /*5890*/  MOV R0, 0x400 ;  /* 0x0000040000007802 */ /* 0x000fe40000000f00 */
[----:B------:R-:W-:Y:S02]  /*58a0*/  SHF.L.U32 R2, R12, 0x1f, RZ ;  /* 0x0000001f0c027819 */ /* 0x000fe400000006ff */
[----:B0-----:R-:W-:-:S05]  /*58b0*/  LEA R0, R3, R0, 0x18 ;  /* 0x0000000003007211 */ /* 0x001fca00078ec0ff */
[----:B------:R-:W-:-:S04]  /*58c0*/  VIADD R0, R0, 0x48 ;  /* 0x0000004800007836 */ /* 0x000fc80000000000 */
[C---:B------:R-:W-:Y:S02]  /*58d0*/  IMAD R5, R15.reuse, 0x8, R0 ;  /* 0x000000080f057824 */ /* 0x040fe400078e0200 */
[----:B------:R-:W-:Y:S02]  /*58e0*/  VIADD R15, R15, 0x1 ;  /* 0x000000010f0f7836 */ /* 0x000fe40000000000 */
[----:B------:R-:W0:Y:S03]  /*58f0*/  SYNCS.PHASECHK.TRANS64.TRYWAIT P0, [R5+URZ], R2 ;  /* 0x00000002050075a7 */ /* 0x000e26000800017f */
[----:B------:R-:W-:-:S04]  /*5900*/  ISETP.NE.AND P1, PT, R15, 0x9, PT ;  /* 0x000000090f00780c */ /* 0x000fc80003f25270 */
[----:B------:R-:W-:Y:S02]  /*5910*/  SEL R3, RZ, 0x1, P1 ;  /* 0x00000001ff037807 */ /* 0x000fe40000800000 */
[----:B------:R-:W-:Y:S02]  /*5920*/  SEL R15, R15, RZ, P1 ;  /* 0x000000ff0f0f7207 */ /* 0x000fe40000800000 */
[----:B------:R-:W-:-:S03]  /*5930*/  LOP3.LUT R12, R12, R3, RZ, 0x3c, !PT ;  /* 0x000000030c0c7212 */ /* 0x000fc600078e3cff */
[----:B------:R-:W-:Y:S01]  /*5940*/  IMAD R7, R15, 0x8, R0 ;  /* 0x000000080f077824 */ /* 0x000fe200078e0200 */
[----:B------:R-:W-:Y:S01]  /*5950*/  SHF.L.U32 R4, R12, 0x1f, RZ ;  /* 0x0000001f0c047819 */ /* 0x000fe200000006ff */
[----:B0-----:R-:W-:Y:S06]  /*5960*/  @!P0 BRA `(.L_x_108) ;  /* 0x0000000400b48947 */ /* 0x001fec0003800000 */
.L_x_126:
[----:B------:R-:W1:Y:S01]  /*5970*/  SYNCS.PHASECHK.TRANS64.TRYWAIT P0, [R7+URZ], R4 ;  /* 0x00000004070075a7 */ /* 0x000e62000800017f */
[----:B0-----:R-:W-:-:S05]  /*5980*/  VIADD R2, R15, 0x1 ;  /* 0x000000010f027836 */ /* 0x001fca0000000000 */
[----:B------:R-:W-:-:S04]  /*5990*/  ISETP.NE.AND P1, PT, R2, 0x9, PT ;  /* 0x000000090200780c */ /* 0x000fc80003f25270 */
[----:B------:R-:W-:Y:S02]  /*59a0*/  SEL R3, RZ, 0x1, P1 ;  /* 0x00000001ff037807 */ /* 0x000fe40000800000 */
[----:B------:R-:W-:Y:S02]  /*59b0*/  SEL R9, R2, RZ, P1 ;  /* 0x000000ff02097207 */ /* 0x000fe40000800000 */
[----:B------:R-:W-:-:S03]  /*59c0*/  LOP3.LUT R12, R12, R3, RZ, 0x3c, !PT ;  /* 0x000000030c0c7212 */ /* 0x000fc600078e3cff */
[----:B------:R-:W-:Y:S01]  /*59d0*/  IMAD R6, R9, 0x8, R0 ;  /* 0x0000000809067824 */ /* 0x000fe200078e0200 */
[----:B------:R-:W-:Y:S01]  /*59e0*/  SHF.L.U32 R5, R12, 0x1f, RZ ;  /* 0x0000001f0c057819 */ /* 0x000fe200000006ff */
[----:B-1----:R-:W-:Y:S06]  /*59f0*/  @!P0 BRA `(.L_x_109) ;  /* 0x0000000400a48947 */ /* 0x002fec0003800000 */
.L_x_127:
[----:B------:R-:W1:Y:S01]  /*5a00*/  SYNCS.PHASECHK.TRANS64.TRYWAIT P0, [R6+URZ], R5 ;  /* 0x00000005060075a7 */ /* 0x000e62000800017f */
[----:B------:R-:W-:-:S05]  /*5a10*/  VIADD R2, R9, 0x1 ;  /* 0x0000000109027836 */ /* 0x000fca0000000000 */
[----:B------:R-:W-:-:S04]  /*5a20*/  ISETP.NE.AND P1, PT, R2, 0x9, PT ;  /* 0x000000090200780c */ /* 0x000fc80003f25270 */
[----:B------:R-:W-:Y:S02]  /*5a30*/  SEL R3, RZ, 0x1, P1 ;  /* 0x00000001ff037807 */ /* 0x000fe40000800000 */
[----:B0-----:R-:W-:Y:S02]  /*5a40*/  SEL R7, R2, RZ, P1 ;  /* 0x000000ff02077207 */ /* 0x001fe40000800000 */
[----:B------:R-:W-:-:S03]  /*5a50*/  LOP3.LUT R12, R12, R3, RZ, 0x3c, !PT ;  /* 0x000000030c0c7212 */ /* 0x000fc600078e3cff */
[----:B------:R-:W-:Y:S01]  /*5a60*/  IMAD R9, R7, 0x8, R0 ;  /* 0x0000000807097824 */ /* 0x000fe200078e0200 */
[----:B------:R-:W-:Y:S01]  /*5a70*/  SHF.L.U32 R4, R12, 0x1f, RZ ;  /* 0x0000001f0c047819 */ /* 0x000fe200000006ff */
[----:B-1----:R-:W-:Y:S06]  /*5a80*/  @!P0 BRA `(.L_x_110) ;  /* 0x0000000400948947 */ /* 0x002fec0003800000 */
.L_x_128:
[----:B------:R-:W1:Y:S01]  /*5a90*/  SYNCS.PHASECHK.TRANS64.TRYWAIT P0, [R9+URZ], R4 ;  /* 0x00000004090075a7 */ /* 0x000e62000800017f */
[----:B------:R-:W-:-:S05]  /*5aa0*/  VIADD R2, R7, 0x1 ;  /* 0x0000000107027836 */ /* 0x000fca0000000000 */
[----:B------:R-:W-:-:S04]  /*5ab0*/  ISETP.NE.AND P1, PT, R2, 0x9, PT ;  /* 0x000000090200780c */ /* 0x000fc80003f25270 */
[----:B------:R-:W-:Y:S02]  /*5ac0*/  SEL R3, RZ, 0x1, P1 ;  /* 0x00000001ff037807 */ /* 0x000fe40000800000 */
[----:B------:R-:W-:Y:S02]  /*5ad0*/  SEL R7, R2, RZ, P1 ;  /* 0x000000ff02077207 */ /* 0x000fe40000800000 */
[----:B------:R-:W-:-:S03]  /*5ae0*/  LOP3.LUT R12, R12, R3, RZ, 0x3c, !PT ;  /* 0x000000030c0c7212 */ /* 0x000fc600078e3cff */
[----:B0-----:R-:W-:Y:S01]  /*5af0*/  IMAD R6, R7, 0x8, R0 ;  /* 0x0000000807067824 */ /* 0x001fe200078e0200 */
[----:B------:R-:W-:Y:S01]  /*5b00*/  SHF.L.U32 R5, R12, 0x1f, RZ ;  /* 0x0000001f0c057819 */ /* 0x000fe200000006ff */
[----:B-1----:R-:W-:Y:S06]  /*5b10*/  @!P0 BRA `(.L_x_111) ;  /* 0x0000000400848947 */ /* 0x002fec0003800000 */
.L_x_129:
        /* <DEDUP_REMOVED lines=9> */
.L_x_130:
[----:B------:R-:W1:Y:S01]  /*5bb0*/  SYNCS.PHASECHK.TRANS64.TRYWAIT P0, [R9+URZ], R4 ;  /* 0x00000004090075a7 */ /* 0x000e62000800017f */
[----:B------:R-:W-:-:S05]  /*5bc0*/  VIADD R2, R7, 0x1 ;  /* 0x0000000107027836 */ /* 0x000fca0000000000 */
[----:B------:R-:W-:-:S04]  /*5bd0*/  ISETP.NE.AND P1, PT, R2, 0x9, PT ;  /* 0x000000090200780c */ /* 0x000fc80003f25270 */
[----:B------:R-:W-:Y:S02]  /*5be0*/  SEL R3, RZ, 0x1, P1 ;  /* 0x00000001ff037807 */ /* 0x000fe40000800000 */
[----:B------:R-:W-:Y:S02]  /*5bf0*/  SEL R7, R2, RZ, P1 ;  /* 0x000000ff02077207 */ /* 0x000fe40000800000 */
[----:B------:R-:W-:-:S03]  /*5c00*/  LOP3.LUT R12, R12, R3, RZ, 0x3c, !PT ;  /* 0x000000030c0c7212 */ /* 0x000fc600078e3cff */
[----:B------:R-:W-:Y:S01]  /*5c10*/  IMAD R8, R7, 0x8, R0 ;  /* 0x0000000807087824 */ /* 0x000fe200078e0200 */
[----:B0-----:R-:W-:Y:S01]  /*5c20*/  SHF.L.U32 R5, R12, 0x1f, RZ ;  /* 0x0000001f0c057819 */ /* 0x001fe200000006ff */
[----:B-1----:R-:W-:Y:S06]  /*5c30*/  @!P0 BRA `(.L_x_113) ;  /* 0x0000000400648947 */ /* 0x002fec0003800000 */
.L_x_131:
[----:B------:R-:W1:Y:S01]  /*5c40*/  SYNCS.PHASECHK.TRANS64.TRYWAIT P0, [R8+URZ], R5 ;  /* 0x00000005080075a7 */ /* 0x000e62000800017f */
[----:B------:R-:W-:-:S05]  /*5c50*/  VIADD R2, R7, 0x1 ;  /* 0x0000000107027836 */ /* 0x000fca0000000000 */
[----:B------:R-:W-:-:S04]  /*5c60*/  ISETP.NE.AND P1, PT, R2, 0x9, PT ;  /* 0x000000090200780c */ /* 0x000fc80003f25270 */
[----:B------:R-:W-:Y:S02]  /*5c70*/  SEL R3, RZ, 0x1, P1 ;  /* 0x00000001ff037807 */ /* 0x000fe40000800000 */
[----:B------:R-:W-:Y:S02]  /*5c80*/  SEL R7, R2, RZ, P1 ;  /* 0x000000ff02077207 */ /* 0x000fe40000800000 */
[----:B0-----:R-:W-:-:S03]  /*5c90*/  LOP3.LUT R9, R12, R3, RZ, 0x3c, !PT ;  /* 0x000000030c097212 */ /* 0x001fc600078e3cff */
[----:B------:R-:W-:Y:S01]  /*5ca0*/  IMAD R11, R7, 0x8, R0 ;  /* 0x00000008070b7824 */ /* 0x000fe200078e0200 */
[----:B------:R-:W-:Y:S01]  /*5cb0*/  SHF.L.U32 R6, R9, 0x1f, RZ ;  /* 0x0000001f09067819 */ /* 0x000fe200000006ff */
[----:B-1----:R-:W-:Y:S06]  /*5cc0*/  @!P0 BRA `(.L_x_114) ;  /* 0x0000000400548947 */ /* 0x002fec0003800000 */
.L_x_132:
[----:B------:R-:W1:Y:S01]  /*5cd0*/  SYNCS.PHASECHK.TRANS64.TRYWAIT P0, [R11+URZ], R6 ;  /* 0x000000060b0075a7 */ /* 0x000e62000800017f */
[----:B------:R-:W-:-:S05]  /*5ce0*/  VIADD R2, R7, 0x1 ;  /* 0x0000000107027836 */ /* 0x000fca0000000000 */
[----:B------:R-:W-:-:S04]  /*5cf0*/  ISETP.NE.AND P1, PT, R2, 0x9, PT ;  /* 0x000000090200780c */ /* 0x000fc80003f25270 */
[----:B------:R-:W-:Y:S02]  /*5d00*/  SEL R4, RZ, 0x1, P1 ;  /* 0x00000001ff047807 */ /* 0x000fe40000800000 */
[----:B------:R-:W-:Y:S02]  /*5d10*/  SEL R3, R2, RZ, P1 ;  /* 0x000000ff02037207 */ /* 0x000fe40000800000 */
[----:B------:R-:W-:Y:S01]  /*5d20*/  LOP3.LUT R4, R9, R4, RZ, 0x3c, !PT ;  /* 0x0000000409047212 */ /* 0x000fe200078e3cff */
[----:B-1----:R-:W-:Y:S06]  /*5d30*/  @!P0 BRA `(.L_x_115) ;  /* 0x00000004004c8947 */ /* 0x002fec0003800000 */
.L_x_133:
[----:B------:R-:W-:Y:S01]  /*5d40*/  IMAD R3, R3, 0x8, R0 ;  /* 0x0000000803037824 */ /* 0x000fe200078e0200 */
[----:B------:R-:W-:-:S07]  /*5d50*/  SHF.L.U32 R0, R4, 0x1f, RZ ;  /* 0x0000001f04007819 */ /* 0x000fce00000006ff */
.L_x_116:
[----:B--2---:R2:W3:Y:S02]  /*5d60*/  SYNCS.PHASECHK.TRANS64.TRYWAIT P0, [R3+URZ], R0 ;  /* 0x00000000030075a7 */ /* 0x0044e4000800017f */
[----:B---3--:R-:W-:Y:S05]  /*5d70*/  @!P0 NANOSLEEP.SYNCS 0x989680 ;  /* 0x009896800000895d */ /* 0x008fea0003900000 */
[----:B------:R-:W3:Y:S02]  /*5d80*/  @!P0 SYNCS.PHASECHK.TRANS64 P0, [R3+URZ], R0 ;  /* 0x00000000030085a7 */ /* 0x000ee4000800007f */
[----:B---3--:R-:W-:Y:S05]  /*5d90*/  @!P0 BRA `(.L_x_116) ;  /* 0xfffffffc00f08947 */ /* 0x008fea000383ffff */
.L_x_106:
[----:B------:R-:W-:Y:S05]  /*5da0*/  BSYNC B0 ;  /* 0x0000000000007941 */ /* 0x000fea0003800000 */
.L_x_105:
[----:B------:R-:W-:Y:S05]  /*5db0*/  EXIT ;  /* 0x000000000000794d */ /* 0x000fea0003800000 */
.L_x_16:
[----:B0-----:R-:W-:-:S04]  /*5dc0*/  IMAD.U32 R19, RZ, RZ, UR12 ;  /* 0x0000000cff137e24 */ /* 0x001fc8000f8e00ff */
[----:B------:R0:W1:Y:S03]  /*5dd0*/  SYNCS.PHASECHK.TRANS64.TRYWAIT P0, [R19+URZ+-0x8], R18 ;  /* 0xfffff812130075a7 */ /* 0x000066000800017f */
[----:B-1----:R-:W-:Y:S05]  /*5de0*/  @!P0 NANOSLEEP.SYNCS 0x989680 ;  /* 0x009896800000895d */ /* 0x002fea0003900000 */
[----:B------:R-:W1:Y:S02]  /*5df0*/  @!P0 SYNCS.PHASECHK.TRANS64 P0, [R19+URZ+-0x8], R18 ;  /* 0xfffff812130085a7 */ /* 0x000e64000800007f */
[----:B-1----:R-:W-:Y:S05]  /*5e00*/  @!P0 BRA `(.L_x_16) ;  /* 0xfffffffc00ec8947 */ /* 0x002fea000383ffff */
[----:B------:R-:W-:Y:S05]  /*5e10*/  BRA `(.L_x_117) ;  /* 0xffffffb400f87947 */ /* 0x000fea000383ffff */
.L_x_21:
[----:B-1----:R-:W-:-:S04]  /*5e20*/  IMAD.U32 R20, RZ, RZ, UR8 ;  /* 0x00000008ff147e24 */ /* 0x002fc8000f8e00ff */
[----:B------:R1:W2:Y:S03]  /*5e30*/  SYNCS.PHASECHK.TRANS64.TRYWAIT P0, [R20+URZ], R19 ;  /* 0x00000013140075a7 */ /* 0x0002a6000800017f */
[----:B--2---:R-:W-:Y:S05]  /*5e40*/  @!P0 NANOSLEEP.SYNCS 0x989680 ;  /* 0x009896800000895d */ /* 0x004fea0003900000 */
[----:B------:R-:W2:Y:S02]  /*5e50*/  @!P0 SYNCS.PHASECHK.TRANS64 P0, [R20+URZ], R19 ;  /* 0x00000013140085a7 */ /* 0x000ea4000800007f */
[----:B--2---:R-:W-:Y:S05]  /*5e60*/  @!P0 BRA `(.L_x_21) ;  /* 0xfffffffc00ec8947 */ /* 0x004fea000383ffff */
[----:B------:R-:W-:Y:S05]  /*5e70*/  BRA `(.L_x_20) ;  /* 0xffffffb800647947 */ /* 0x000fea000383ffff */
.L_x_25:
[----:B0-----:R-:W-:-:S04]  /*5e80*/  IMAD.U32 R19, RZ, RZ, UR12 ;  /* 0x0000000cff137e24 */ /* 0x001fc8000f8e00ff */
[----:B------:R0:W1:Y:S03]  /*5e90*/  SYNCS.PHASECHK.TRANS64.TRYWAIT P0, [R19+URZ+0x8], R18 ;  /* 0x00000812130075a7 */ /* 0x000066000800017f */
[----:B-1----:R-:W-:Y:S05]  /*5ea0*/  @!P0 NANOSLEEP.SYNCS 0x989680 ;  /* 0x009896800000895d */ /* 0x002fea0003900000 */
[----:B------:R-:W1:Y:S02]  /*5eb0*/  @!P0 SYNCS.PHASECHK.TRANS64 P0, [R19+URZ+0x8], R18 ;  /* 0x00000812130085a7 */ /* 0x000e64000800007f */
[----:B-1----:R-:W-:Y:S05]  /*5ec0*/  @!P0 BRA `(.L_x_25) ;  /* 0xfffffffc00ec8947 */ /* 0x002fea000383ffff */
[----:B------:R-:W-:Y:S05]  /*5ed0*/  BRA `(.L_x_118) ;  /* 0xffffffbc00547947 */ /* 0x000fea000383ffff */
.L_x_92:
[----:B------:R-:W-:Y:S01]  /*5ee0*/  BSSY B1, `(.L_x_119) ;  /* 0x0000006000017945 */ /* 0x000fe20003800000 */
[----:B------:R-:W-:-:S07]  /*5ef0*/  IMAD.MOV.U32 R10, RZ, RZ, -0x1 ;  /* 0xffffffffff0a7424 */ /* 0x000fce00078e00ff */
[----:B------:R-:W-:Y:S05]  /*5f00*/  WARPSYNC.COLLECTIVE R10, `(.L_x_120) ;  /* 0x000000000a0c7348 */ /* 0x000fea0003c00000 */
[----:B------:R-:W-:Y:S02]  /*5f10*/  ELECT P1, UR62, PT ;  /* 0x00000000003e782f */ /* 0x000fe40003820000 */
[----:B------:R-:W-:Y:S01]  /*5f20*/  MOV R10, UR62 ;  /* 0x0000003e000a7c02 */ /* 0x000fe20008000f00 */
[----:B------:R-:W-:Y:S10]  /*5f30*/  ENDCOLLECTIVE ;  /* 0x000000000000791b */ /* 0x000ff40003800000 */
.L_x_120:
[----:B------:R-:W-:Y:S05]  /*5f40*/  BSYNC B1 ;  /* 0x0000000000017941 */ /* 0x000fea0003800000 */
.L_x_119:
[----:B------:R-:W-:Y:S05]  /*5f50*/  BRA `(.L_x_121) ;  /* 0xffffffec001c7947 */ /* 0x000fea000383ffff */
.L_x_95:
[----:B-1----:R1:W2:Y:S02]  /*5f60*/  SYNCS.PHASECHK.TRANS64.TRYWAIT P1, [R18+URZ+0x48], R11 ;  /* 0x0000480b120075a7 */ /* 0x0022a4000802017f */
[----:B--2---:R-:W-:Y:S05]  /*5f70*/  @!P1 NANOSLEEP.SYNCS 0x989680 ;  /* 0x009896800000995d */ /* 0x004fea0003900000 */
[----:B------:R-:W2:Y:S02]  /*5f80*/  @!P1 SYNCS.PHASECHK.TRANS64 P1, [R18+URZ+0x48], R11 ;  /* 0x0000480b120095a7 */ /* 0x000ea4000802007f */
[----:B--2---:R-:W-:Y:S05]  /*5f90*/  @!P1 BRA `(.L_x_95) ;  /* 0xfffffffc00f09947 */ /* 0x004fea000383ffff */
[----:B------:R-:W-:Y:S05]  /*5fa0*/  BRA `(.L_x_122) ;  /* 0xffffffec00587947 */ /* 0x000fea000383ffff */
.L_x_104:
[----:B------:R-:W-:Y:S01]  /*5fb0*/  BSSY B0, `(.L_x_123) ;  /* 0x0000006000007945 */ /* 0x000fe20003800000 */
[----:B------:R-:W-:-:S07]  /*5fc0*/  IMAD.MOV.U32 R10, RZ, RZ, -0x1 ;  /* 0xffffffffff0a7424 */ /* 0x000fce00078e00ff */
[----:B------:R-:W-:Y:S05]  /*5fd0*/  WARPSYNC.COLLECTIVE R10, `(.L_x_124) ;  /* 0x000000000a0c7348 */ /* 0x000fea0003c00000 */
[----:B------:R-:W-:Y:S02]  /*5fe0*/  ELECT P1, UR62, PT ;  /* 0x00000000003e782f */ /* 0x000fe40003820000 */
[----:B------:R-:W-:Y:S01]  /*5ff0*/  MOV R10, UR62 ;  /* 0x0000003e000a7c02 */ /* 0x000fe20008000f00 */
[----:B------:R-:W-:Y:S10]  /*6000*/  ENDCOLLECTIVE ;  /* 0x000000000000791b */ /* 0x000ff40003800000 */
.L_x_124:
[----:B------:R-:W-:Y:S05]  /*6010*/  BSYNC B0 ;  /* 0x0000000000007941 */ /* 0x000fea0003800000 */
.L_x_123:
[----:B------:R-:W-:Y:S01]  /*6020*/  PLOP3.LUT P0, PT, P1, PT, PT, 0x80, 0x0 ;  /* 0x000000000000781c */ /* 0x000fe20000f0f070 */
[----:B------:R-:W-:-:S12]  /*6030*/  BRA `(.L_x_125) ;  /* 0xfffffff400f87947 */ /* 0x000fd8000383ffff */
.L_x_108:
[----:B0-----:R0:W1:Y:S02]  /*6040*/  SYNCS.PHASECHK.TRANS64.TRYWAIT P0, [R5+URZ], R2 ;  /* 0x00000002050075a7 */ /* 0x001064000800017f */
[----:B-1----:R-:W-:Y:S05]  /*6050*/  @!P0 NANOSLEEP.SYNCS 0x989680 ;  /* 0x009896800000895d */ /* 0x002fea0003900000 */
[----:B------:R-:W1:Y:S02]  /*6060*/  @!P0 SYNCS.PHASECHK.TRANS64 P0, [R5+URZ], R2 ;  /* 0x00000002050085a7 */ /* 0x000e64000800007f */
[----:B-1----:R-:W-:Y:S05]  /*6070*/  @!P0 BRA `(.L_x_108) ;  /* 0xfffffffc00f08947 */ /* 0x002fea000383ffff */
[----:B------:R-:W-:Y:S05]  /*6080*/  BRA `(.L_x_126) ;  /* 0xfffffff800387947 */ /* 0x000fea000383ffff */
.L_x_109:
[----:B0-----:R0:W1:Y:S02]  /*6090*/  SYNCS.PHASECHK.TRANS64.TRYWAIT P0, [R7+URZ], R4 ;  /* 0x00000004070075a7 */ /* 0x001064000800017f */
[----:B-1----:R-:W-:Y:S05]  /*60a0*/  @!P0 NANOSLEEP.SYNCS 0x989680 ;  /* 0x009896800000895d */ /* 0x002fea0003900000 */
[----:B------:R-:W1:Y:S02]  /*60b0*/  @!P0 SYNCS.PHASECHK.TRANS64 P0, [R7+URZ], R4 ;  /* 0x00000004070085a7 */ /* 0x000e64000800007f */
[----:B-1----:R-:W-:Y:S05]  /*60c0*/  @!P0 BRA `(.L_x_109) ;  /* 0xfffffffc00f08947 */ /* 0x002fea000383ffff */
[----:B------:R-:W-:Y:S05]  /*60d0*/  BRA `(.L_x_127) ;  /* 0xfffffff800487947 */ /* 0x000fea000383ffff */
.L_x_110:
[----:B0-----:R0:W1:Y:S02]  /*60e0*/  SYNCS.PHASECHK.TRANS64.TRYWAIT P0, [R6+URZ], R5 ;  /* 0x00000005060075a7 */ /* 0x001064000800017f */
[----:B-1----:R-:W-:Y:S05]  /*60f0*/  @!P0 NANOSLEEP.SYNCS 0x989680 ;  /* 0x009896800000895d */ /* 0x002fea0003900000 */
[----:B------:R-:W1:Y:S02]  /*6100*/  @!P0 SYNCS.PHASECHK.TRANS64 P0, [R6+URZ], R5 ;  /* 0x00000005060085a7 */ /* 0x000e64000800007f */
[----:B-1----:R-:W-:Y:S05]  /*6110*/  @!P0 BRA `(.L_x_110) ;  /* 0xfffffffc00f08947 */ /* 0x002fea000383ffff */
[----:B------:R-:W-:Y:S05]  /*6120*/  BRA `(.L_x_128) ;  /* 0xfffffff800587947 */ /* 0x000fea000383ffff */
.L_x_111:
[----:B0-----:R0:W1:Y:S02]  /*6130*/  SYNCS.PHASECHK.TRANS64.TRYWAIT P0, [R9+URZ], R4 ;  /* 0x00000004090075a7 */ /* 0x001064000800017f */
[----:B-1----:R-:W-:Y:S05]  /*6140*/  @!P0 NANOSLEEP.SYNCS 0x989680 ;  /* 0x009896800000895d */ /* 0x002fea0003900000 */
[----:B------:R-:W1:Y:S02]  /*6150*/  @!P0 SYNCS.PHASECHK.TRANS64 P0, [R9+URZ], R4 ;  /* 0x00000004090085a7 */ /* 0x000e64000800007f */
[----:B-1----:R-:W-:Y:S05]  /*6160*/  @!P0 BRA `(.L_x_111) ;  /* 0xfffffffc00f08947 */ /* 0x002fea000383ffff */
[----:B------:R-:W-:Y:S05]  /*6170*/  BRA `(.L_x_129) ;  /* 0xfffffff800687947 */ /* 0x000fea000383ffff */
.L_x_112:
[----:B0-----:R0:W1:Y:S02]  /*6180*/  SYNCS.PHASECHK.TRANS64.TRYWAIT P0, [R6+URZ], R5 ;  /* 0x00000005060075a7 */ /* 0x001064000800017f */
[----:B-1----:R-:W-:Y:S05]  /*6190*/  @!P0 NANOSLEEP.SYNCS 0x989680 ;  /* 0x009896800000895d */ /* 0x002fea0003900000 */
[----:B------:R-:W1:Y:S02]  /*61a0*/  @!P0 SYNCS.PHASECHK.TRANS64 P0, [R6+URZ], R5 ;  /* 0x00000005060085a7 */ /* 0x000e64000800007f */
[----:B-1----:R-:W-:Y:S05]  /*61b0*/  @!P0 BRA `(.L_x_112) ;  /* 0xfffffffc00f08947 */ /* 0x002fea000383ffff */
[----:B------:R-:W-:Y:S05]  /*61c0*/  BRA `(.L_x_130) ;  /* 0xfffffff800787947 */ /* 0x000fea000383ffff */
.L_x_113:
[----:B0-----:R0:W1:Y:S02]  /*61d0*/  SYNCS.PHASECHK.TRANS64.TRYWAIT P0, [R9+URZ], R4 ;  /* 0x00000004090075a7 */ /* 0x001064000800017f */
[----:B-1----:R-:W-:Y:S05]  /*61e0*/  @!P0 NANOSLEEP.SYNCS 0x989680 ;  /* 0x009896800000895d */ /* 0x002fea0003900000 */
[----:B------:R-:W1:Y:S02]  /*61f0*/  @!P0 SYNCS.PHASECHK.TRANS64 P0, [R9+URZ], R4 ;  /* 0x00000004090085a7 */ /* 0x000e64000800007f */
[----:B-1----:R-:W-:Y:S05]  /*6200*/  @!P0 BRA `(.L_x_113) ;  /* 0xfffffffc00f08947 */ /* 0x002fea000383ffff */
[----:B------:R-:W-:Y:S05]  /*6210*/  BRA `(.L_x_131) ;  /* 0xfffffff800887947 */ /* 0x000fea000383ffff */
.L_x_114:
[----:B0-----:R0:W1:Y:S02]  /*6220*/  SYNCS.PHASECHK.TRANS64.TRYWAIT P0, [R8+URZ], R5 ;  /* 0x00000005080075a7 */ /* 0x001064000800017f */
[----:B-1----:R-:W-:Y:S05]  /*6230*/  @!P0 NANOSLEEP.SYNCS 0x989680 ;  /* 0x009896800000895d */ /* 0x002fea0003900000 */
[----:B------:R-:W1:Y:S02]  /*6240*/  @!P0 SYNCS.PHASECHK.TRANS64 P0, [R8+URZ], R5 ;  /* 0x00000005080085a7 */ /* 0x000e64000800007f */
[----:B-1----:R-:W-:Y:S05]  /*6250*/  @!P0 BRA `(.L_x_114) ;  /* 0xfffffffc00f08947 */ /* 0x002fea000383ffff */
[----:B------:R-:W-:Y:S05]  /*6260*/  BRA `(.L_x_132) ;  /* 0xfffffff800987947 */ /* 0x000fea000383ffff */
.L_x_115:
[----:B-1----:R1:W2:Y:S02]  /*6270*/  SYNCS.PHASECHK.TRANS64.TRYWAIT P0, [R11+URZ], R6 ;  /* 0x000000060b0075a7 */ /* 0x0022a4000800017f */
[----:B--2---:R-:W-:Y:S05]  /*6280*/  @!P0 NANOSLEEP.SYNCS 0x989680 ;  /* 0x009896800000895d */ /* 0x004fea0003900000 */
[----:B------:R-:W2:Y:S02]  /*6290*/  @!P0 SYNCS.PHASECHK.TRANS64 P0, [R11+URZ], R6 ;  /* 0x000000060b0085a7 */ /* 0x000ea4000800007f */
[----:B--2---:R-:W-:Y:S05]  /*62a0*/  @!P0 BRA `(.L_x_115) ;  /* 0xfffffffc00f08947 */ /* 0x004fea000383ffff */
[----:B------:R-:W-:Y:S05]  /*62b0*/  BRA `(.L_x_133) ;  /* 0xfffffff800a07947 */ /* 0x000fea000383ffff */
.L_x_134:
[----:B------:R-:W-:-:S00]  /*62c0*/  BRA `(.L_x_134) ;  /* 0xfffffffc00fc7947 */ /* 0x000fc0000383ffff */
[----:B------:R-:W-:-:S00]  /*62d0*/  NOP ;  /* 0x0000000000007918 */ /* 0x000fc00000000000 */
        /* <DEDUP_REMOVED lines=10> */
.L_x_135:


//--------------------- .nv.shared._ZN7cutlass13device_kernelINS_4gemm6kernel13GemmUniversalIN4cute5tupleIJiiiiEEENS1_10collective13CollectiveMmaINS1_40MainloopSm90TmaGmmaWarpSpecializedSparseILi9ENS5_IJNS4_1CILi1EEESB_SB_EEENS1_32KernelTmaWarpSpecializedPingpongEEENS5_IJNSA_ILi64EEESF_NSA_ILi128EEEEEENS_10bfloat16_tENS5_IJNS4_6LayoutINS5_IJiNS5_IJNSA_ILi2EEEiEEEiEEENS5_IJlNS5_IJSB_SK_EEElEEEEENSJ_INS5_IJNS5_IJNS5_IJNSA_ILi8EEESK_NSA_ILi4EEEEEEiEEENS5_IJNS5_IJNSA_ILi16EEESK_SR_EEEiEEEiEEENS5_IJNS5_IJNS5_IJSG_SU_NSA_ILi2048EEEEEENSA_ILi8192EEEEEENS5_IJNS5_IJSB_NSA_ILi1024EEENSA_ILi32EEEEEElEEElEEEEEEEESI_NS5_IJlSB_lEEENS4_8TiledMMAINS4_8MMA_AtomIJNS4_4SM904GMMA6SPARSE28GMMA_64x64x32_F32BF16BF16_SSILNS1D_5MajorE0ELS1G_0ELNS1D_7ScaleInE1ELS1H_1ELNS1D_9SparseSelE0EEEEEENSJ_ISC_NS5_IJNSA_ILi0EEES1L_S1L_EEEEENS5_IJNS4_10UnderscoreES1O_S1O_EEEEENS4_13SM90_TMA_LOADENS4_14ComposedLayoutINS4_7SwizzleILi3ELi4ELi3EEENS4_25smem_sparse_ptr_flag_bitsILi2ELi16EEENSJ_INS5_IJNS5_IJSB_SQ_EEENS5_IJSK_SF_EEEEEENS5_IJNS5_IJS1L_SG_EEESN_EEEEEEEvNS4_8identityES1R_NS1S_IS1U_NS4_18smem_ptr_flag_bitsILi16EEENSJ_INS5_IJSQ_SF_EEENS5_IJSF_SB_EEEEEEEvS24_EENS_8epilogue10collective6detail29Sm90TmaWarpSpecializedAdapterINS2D_15DefaultEpilogueIfNS5_IJSB_llEEES2H_NS2C_6thread17LinearCombinationIfLi1EffLNS2I_9ScaleType4KindE0ELNS_15FloatRoundStyleE2EfEENS1_15EpilogueDefaultEEEEEvvEEEEvNT_6ParamsE --------------------------
	.section	.nv.shared._ZN7cutlass13device_kernelINS_4gemm6kernel13GemmUniversalIN4cute5tupleIJiiiiEEENS1_10collective13CollectiveMmaINS1_40MainloopSm90TmaGmmaWarpSpecializedSparseILi9ENS5_IJNS4_1CILi1EEESB_SB_EEENS1_32KernelTmaWarpSpecializedPingpongEEENS5_IJNSA_ILi64EEESF_NSA_ILi128EEEEEENS_10bfloat16_tENS5_IJNS4_6LayoutINS5_IJiNS5_IJNSA_ILi2EEEiEEEiEEENS5_IJlNS5_IJSB_SK_EEElEEEEENSJ_INS5_IJNS5_IJNS5_IJNSA_ILi8EEESK_NSA_ILi4EEEEEEiEEENS5_IJNS5_IJNSA_ILi16EEESK_SR_EEEiEEEiEEENS5_IJNS5_IJNS5_IJSG_SU_NSA_ILi2048EEEEEENSA_ILi8192EEEEEENS5_IJNS5_IJSB_NSA_ILi1024EEENSA_ILi32EEEEEElEEElEEEEEEEESI_NS5_IJlSB_lEEENS4_8TiledMMAINS4_8MMA_AtomIJNS4_4SM904GMMA6SPARSE28GMMA_64x64x32_F32BF16BF16_SSILNS1D_5MajorE0ELS1G_0ELNS1D_7ScaleInE1ELS1H_1ELNS1D_9SparseSelE0EEEEEENSJ_ISC_NS5_IJNSA_ILi0EEES1L_S1L_EEEEENS5_IJNS4_10UnderscoreES1O_S1O_EEEEENS4_13SM90_TMA_LOADENS4_14ComposedLayoutINS4_7SwizzleILi3ELi4ELi3EEENS4_25smem_sparse_ptr_flag_bitsILi2ELi16EEENSJ_INS5_IJNS5_IJSB_SQ_EEENS5_IJSK_SF_EEEEEENS5_IJNS5_IJS1L_SG_EEESN_EEEEEEEvNS4_8identityES1R_NS1S_IS1U_NS4_18smem_ptr_flag_bitsILi16EEENSJ_INS5_IJSQ_SF_EEENS5_IJSF_SB_EEEEEEEvS24_EENS_8epilogue10collective6detail29Sm90TmaWarpSpecializedAdapterINS2D_15DefaultEpilogueIfNS5_IJSB_llEEES2H_NS2C_6thread17LinearCombinationIfLi1EffLNS2I_9ScaleType4KindE0ELNS_15FloatRoundStyleE2EfEENS1_15EpilogueDefaultEEEEEvvEEEEvNT_6ParamsE,"aw",@nobits
	.sectionflags	@""
	.align	16
	.zero		1024


//--------------------- .nv.shared.reserved.0     --------------------------
	.section	.nv.shared.reserved.0,"aw",@nobits
	.weak		__nv_reservedSMEM_offset_0_alias
	.size		__nv_reservedSMEM_offset_0_alias, 0, 0
	.other		__nv_reservedSMEM_offset_0_alias,@"STO_CUDA_RESERVED_SHARED STV_DEFAULT"
__nv_reservedSMEM_offset_0_alias:
	.zero		0


//--------------------- .nv.global                --------------------------
	.section	.nv.global,"aw",@nobits
.nv.global:
	.type		_ZN39_INTERNAL_6287fb40_4_k_cu_681f82c2_27854cute1_E,@object
	.size		_ZN39_INTERNAL_6287fb40_4_k_cu_681f82c2_27854cute1_E,(_ZN39_INTERNAL_6287fb40_4_k_cu_681f82c2_27854cuda3std3__45__cpo6cbeginE - _ZN39_INTERNAL_6287fb40_4_k_cu_681f82c2_27854cute1_E)
_ZN39_INTERNAL_6287fb40_4_k_cu_681f82c2_27854cute1_E:
	.zero		1
	.type		_ZN39_INTERNAL_6287fb40_4_k_cu_681f82c2_27854cuda3std3__45__cpo6cbeginE,@object
	.size		_ZN39_INTERNAL_6287fb40_4_k_cu_681f82c2_27854cuda3std3__45__cpo6cbeginE,(_ZN39_INTERNAL_6287fb40_4_k_cu_681f82c2_27854cuda3std3__48in_placeE - _ZN39_INTERNAL_6287fb40_4_k_cu_681f82c2_27854cuda3std3__45__cpo6cbeginE)
_ZN39_INTERNAL_6287fb40_4_k_cu_681f82c2_27854cuda3std3__45__cpo6cbeginE:
	.zero		1
	.type		_ZN39_INTERNAL_6287fb40_4_k_cu_681f82c2_27854cuda3std3__48in_placeE,@object
	.size		_ZN39_INTERNAL_6287fb40_4_k_cu_681f82c2_27854cuda3std3__48in_placeE,(_ZN39_INTERNAL_6287fb40_4_k_cu_681f82c2_27854cuda3std6ranges3__45__cpo9iter_moveE - _ZN39_INTERNAL_6287fb40_4_k_cu_681f82c2_27854cuda3std3__48in_placeE)
_ZN39_INTERNAL_6287fb40_4_k_cu_681f82c2_27854cuda3std3__48in_placeE:
	.zero		1
	.type		_ZN39_INTERNAL_6287fb40_4_k_cu_681f82c2_27854cuda3std6ranges3__45__cpo9iter_moveE,@object
	.size		_ZN39_INTERNAL_6287fb40_4_k_cu_681f82c2_27854cuda3std6ranges3__45__cpo9iter_moveE,(_ZN39_INTERNAL_6287fb40_4_k_cu_681f82c2_27854cuda3std3__45__cpo5beginE - _ZN39_INTERNAL_6287fb40_4_k_cu_681f82c2_27854cuda3std6ranges3__45__cpo9iter_moveE)
_ZN39_INTERNAL_6287fb40_4_k_cu_681f82c2_27854cuda3std6ranges3__45__cpo9iter_moveE:
	.zero		1
	.type		_ZN39_INTERNAL_6287fb40_4_k_cu_681f82c2_27854cuda3std3__45__cpo5beginE,@object
	.size		_ZN39_INTERNAL_6287fb40_4_k_cu_681f82c2_27854cuda3std3__45__cpo5beginE,(_ZN39_INTERNAL_6287fb40_4_k_cu_681f82c2_27854cuda3std3__441_GLOBAL__N__6287fb40_4_k_cu_681f82c2_27856ignoreE - _ZN39_INTERNAL_6287fb40_4_k_cu_681f82c2_27854cuda3std3__45__cpo5beginE)
_ZN39_INTERNAL_6287fb40_4_k_cu_681f82c2_27854cuda3std3__45__cpo5beginE:
	.zero		1
	.type		_ZN39_INTERNAL_6287fb40_4_k_cu_681f82c2_27854cuda3std3__441_GLOBAL__N__6287fb40_4_k_cu_681f82c2_27856ignoreE,@object
	.size		_ZN39_INTERNAL_6287fb40_4_k_cu_681f82c2_27854cuda3std3__441_GLOBAL__N__6287fb40_4_k_cu_681f82c2_27856ignoreE,(_ZN39_INTERNAL_6287fb40_4_k_cu_681f82c2_27854cute7productE - _ZN39_INTERNAL_6287fb40_4_k_cu_681f82c2_27854cuda3std3__441_GLOBAL__N__6287fb40_4_k_cu_681f82c2_27856ignoreE)
_ZN39_INTERNAL_6287fb40_4_k_cu_681f82c2_27854cuda3std3__441_GLOBAL__N__6287fb40_4_k_cu_681f82c2_27856ignoreE:
	.zero		1
	.type		_ZN39_INTERNAL_6287fb40_4_k_cu_681f82c2_27854cute7productE,@object
	.size		_ZN39_INTERNAL_6287fb40_4_k_cu_681f82c2_27854cute7productE,(_ZN39_INTERNAL_6287fb40_4_k_cu_681f82c2_27854cuda3std3__45__cpo3endE - _ZN39_INTERNAL_6287fb40_4_k_cu_681f82c2_27854cute7productE)
_ZN39_INTERNAL_6287fb40_4_k_cu_681f82c2_27854cute7productE:
	.zero		1
	.type		_ZN39_INTERNAL_6287fb40_4_k_cu_681f82c2_27854cuda3std3__45__cpo3endE,@object
	.size		_ZN39_INTERNAL_6287fb40_4_k_cu_681f82c2_27854cuda3std3__45__cpo3endE,(_ZN39_INTERNAL_6287fb40_4_k_cu_681f82c2_27854cuda3std3__419piecewise_constructE - _ZN39_INTERNAL_6287fb40_4_k_cu_681f82c2_27854cuda3std3__45__cpo3endE)
_ZN39_INTERNAL_6287fb40_4_k_cu_681f82c2_27854cuda3std3__45__cpo3endE:
	.zero		1
	.type		_ZN39_INTERNAL_6287fb40_4_k_cu_681f82c2_27854cuda3std3__419piecewise_constructE,@object
	.size		_ZN39_INTERNAL_6287fb40_4_k_cu_681f82c2_27854cuda3std3__419piecewise_constructE,(_ZN39_INTERNAL_6287fb40_4_k_cu_681f82c2_27854cuda3std3__45__cpo4cendE - _ZN39_INTERNAL_6287fb40_4_k_cu_681f82c2_27854cuda3std3__419piecewise_constructE)
_ZN39_INTERNAL_6287fb40_4_k_cu_681f82c2_27854cuda3std3__419piecewise_constructE:
	.zero		1
	.type		_ZN39_INTERNAL_6287fb40_4_k_cu_681f82c2_27854cuda3std3__45__cpo4cendE,@object
	.size		_ZN39_INTERNAL_6287fb40_4_k_cu_681f82c2_27854cuda3std3__45__cpo4cendE,(_ZN39_INTERNAL_6287fb40_4_k_cu_681f82c2_27854cuda3std6ranges3__45__cpo4swapE - _ZN39_INTERNAL_6287fb40_4_k_cu_681f82c2_27854cuda3std3__45__cpo4cendE)
_ZN39_INTERNAL_6287fb40_4_k_cu_681f82c2_27854cuda3std3__45__cpo4cendE:
	.zero		1
	.type		_ZN39_INTERNAL_6287fb40_4_k_cu_681f82c2_27854cuda3std6ranges3__45__cpo4swapE,@object
	.size		_ZN39_INTERNAL_6287fb40_4_k_cu_681f82c2_27854cuda3std6ranges3__45__cpo4swapE,(.L_7 - _ZN39_INTERNAL_6287fb40_4_k_cu_681f82c2_27854cuda3std6ranges3__45__cpo4swapE)
_ZN39_INTERNAL_6287fb40_4_k_cu_681f82c2_27854cuda3std6ranges3__45__cpo4swapE:
	.zero		1
.L_7:


//--------------------- .nv.constant0._ZN7cutlass13device_kernelINS_4gemm6kernel13GemmUniversalIN4cute5tupleIJiiiiEEENS1_10collective13CollectiveMmaINS1_40MainloopSm90TmaGmmaWarpSpecializedSparseILi9ENS5_IJNS4_1CILi1EEESB_SB_EEENS1_32KernelTmaWarpSpecializedPingpongEEENS5_IJNSA_ILi64EEESF_NSA_ILi128EEEEEENS_10bfloat16_tENS5_IJNS4_6LayoutINS5_IJiNS5_IJNSA_ILi2EEEiEEEiEEENS5_IJlNS5_IJSB_SK_EEElEEEEENSJ_INS5_IJNS5_IJNS5_IJNSA_ILi8EEESK_NSA_ILi4EEEEEEiEEENS5_IJNS5_IJNSA_ILi16EEESK_SR_EEEiEEEiEEENS5_IJNS5_IJNS5_IJSG_SU_NSA_ILi2048EEEEEENSA_ILi8192EEEEEENS5_IJNS5_IJSB_NSA_ILi1024EEENSA_ILi32EEEEEElEEElEEEEEEEESI_NS5_IJlSB_lEEENS4_8TiledMMAINS4_8MMA_AtomIJNS4_4SM904GMMA6SPARSE28GMMA_64x64x32_F32BF16BF16_SSILNS1D_5MajorE0ELS1G_0ELNS1D_7ScaleInE1ELS1H_1ELNS1D_9SparseSelE0EEEEEENSJ_ISC_NS5_IJNSA_ILi0EEES1L_S1L_EEEEENS5_IJNS4_10UnderscoreES1O_S1O_EEEEENS4_13SM90_TMA_LOADENS4_14ComposedLayoutINS4_7SwizzleILi3ELi4ELi3EEENS4_25smem_sparse_ptr_flag_bitsILi2ELi16EEENSJ_INS5_IJNS5_IJSB_SQ_EEENS5_IJSK_SF_EEEEEENS5_IJNS5_IJS1L_SG_EEESN_EEEEEEEvNS4_8identityES1R_NS1S_IS1U_NS4_18smem_ptr_flag_bitsILi16EEENSJ_INS5_IJSQ_SF_EEENS5_IJSF_SB_EEEEEEEvS24_EENS_8epilogue10collective6detail29Sm90TmaWarpSpecializedAdapterINS2D_15DefaultEpilogueIfNS5_IJSB_llEEES2H_NS2C_6thread17LinearCombinationIfLi1EffLNS2I_9ScaleType4KindE0ELNS_15FloatRoundStyleE2EfEENS1_15EpilogueDefaultEEEEEvvEEEEvNT_6ParamsE --------------------------
	.section	.nv.constant0._ZN7cutlass13device_kernelINS_4gemm6kernel13GemmUniversalIN4cute5tupleIJiiiiEEENS1_10collective13CollectiveMmaINS1_40MainloopSm90TmaGmmaWarpSpecializedSparseILi9ENS5_IJNS4_1CILi1EEESB_SB_EEENS1_32KernelTmaWarpSpecializedPingpongEEENS5_IJNSA_ILi64EEESF_NSA_ILi128EEEEEENS_10bfloat16_tENS5_IJNS4_6LayoutINS5_IJiNS5_IJNSA_ILi2EEEiEEEiEEENS5_IJlNS5_IJSB_SK_EEElEEEEENSJ_INS5_IJNS5_IJNS5_IJNSA_ILi8EEESK_NSA_ILi4EEEEEEiEEENS5_IJNS5_IJNSA_ILi16EEESK_SR_EEEiEEEiEEENS5_IJNS5_IJNS5_IJSG_SU_NSA_ILi2048EEEEEENSA_ILi8192EEEEEENS5_IJNS5_IJSB_NSA_ILi1024EEENSA_ILi32EEEEEElEEElEEEEEEEESI_NS5_IJlSB_lEEENS4_8TiledMMAINS4_8MMA_AtomIJNS4_4SM904GMMA6SPARSE28GMMA_64x64x32_F32BF16BF16_SSILNS1D_5MajorE0ELS1G_0ELNS1D_7ScaleInE1ELS1H_1ELNS1D_9SparseSelE0EEEEEENSJ_ISC_NS5_IJNSA_ILi0EEES1L_S1L_EEEEENS5_IJNS4_10UnderscoreES1O_S1O_EEEEENS4_13SM90_TMA_LOADENS4_14ComposedLayoutINS4_7SwizzleILi3ELi4ELi3EEENS4_25smem_sparse_ptr_flag_bitsILi2ELi16EEENSJ_INS5_IJNS5_IJSB_SQ_EEENS5_IJSK_SF_EEEEEENS5_IJNS5_IJS1L_SG_EEESN_EEEEEEEvNS4_8identityES1R_NS1S_IS1U_NS4_18smem_ptr_flag_bitsILi16EEENSJ_INS5_IJSQ_SF_EEENS5_IJSF_SB_EEEEEEEvS24_EENS_8epilogue10collective6detail29Sm90TmaWarpSpecializedAdapterINS2D_15DefaultEpilogueIfNS5_IJSB_llEEES2H_NS2C_6thread17LinearCombinationIfLi1EffLNS2I_9ScaleType4KindE0ELNS_15FloatRoundStyleE2EfEENS1_15EpilogueDefaultEEEEEvvEEEEvNT_6ParamsE,"a",@progbits
	.sectionflags	@""
	.align	4
.nv.constant0._ZN7cutlass13device_kernelINS_4gemm6kernel13GemmUniversalIN4cute5tupleIJiiiiEEENS1_10collective13CollectiveMmaINS1_40MainloopSm90TmaGmmaWarpSpecializedSparseILi9ENS5_IJNS4_1CILi1EEESB_SB_EEENS1_32KernelTmaWarpSpecializedPingpongEEENS5_IJNSA_ILi64EEESF_NSA_ILi128EEEEEENS_10bfloat16_tENS5_IJNS4_6LayoutINS5_IJiNS5_IJNSA_ILi2EEEiEEEiEEENS5_IJlNS5_IJSB_SK_EEElEEEEENSJ_INS5_IJNS5_IJNS5_IJNSA_ILi8EEESK_NSA_ILi4EEEEEEiEEENS5_IJNS5_IJNSA_ILi16EEESK_SR_EEEiEEEiEEENS5_IJNS5_IJNS5_IJSG_SU_NSA_ILi2048EEEEEENSA_ILi8192EEEEEENS5_IJNS5_IJSB_NSA_ILi1024EEENSA_ILi32EEEEEElEEElEEEEEEEESI_NS5_IJlSB_lEEENS4_8TiledMMAINS4_8MMA_AtomIJNS4_4SM904GMMA6SPARSE28GMMA_64x64x32_F32BF16BF16_SSILNS1D_5MajorE0ELS1G_0ELNS1D_7ScaleInE1ELS1H_1ELNS1D_9SparseSelE0EEEEEENSJ_ISC_NS5_IJNSA_ILi0EEES1L_S1L_EEEEENS5_IJNS4_10UnderscoreES1O_S1O_EEEEENS4_13SM90_TMA_LOADENS4_14ComposedLayoutINS4_7SwizzleILi3ELi4ELi3EEENS4_25smem_sparse_ptr_flag_bitsILi2ELi16EEENSJ_INS5_IJNS5_IJSB_SQ_EEENS5_IJSK_SF_EEEEEENS5_IJNS5_IJS1L_SG_EEESN_EEEEEEEvNS4_8identityES1R_NS1S_IS1U_NS4_18smem_ptr_flag_bitsILi16EEENSJ_INS5_IJSQ_SF_EEENS5_IJSF_SB_EEEEEEEvS24_EENS_8epilogue10collective6detail29Sm90TmaWarpSpecializedAdapterINS2D_15DefaultEpilogueIfNS5_IJSB_llEEES2H_NS2C_6thread17LinearCombinationIfLi1EffLNS2I_9ScaleType4KindE0ELNS_15FloatRoundStyleE2EfEENS1_15EpilogueDefaultEEEEEvvEEEEvNT_6ParamsE:
	.zero		1920


//--------------------- SYMBOLS --------------------------

	.type		.nv.reservedSmem.offset0,@object
	.size		.nv.reservedSmem.offset0,0x4
